//
// Generated by NVIDIA NVVM Compiler
//
// Compiler Build ID: CL-36424714
// Cuda compilation tools, release 13.0, V13.0.88
// Based on NVVM 20.0.0
//

.version 9.0
.target sm_100
.address_size 64

	// .globl	rtruncnorm_kernel
.extern .func  (.param .b32 func_retval0) vprintf
(
	.param .b64 vprintf_param_0,
	.param .b64 vprintf_param_1
)
;
.global .align 4 .b8 precalc_xorwow_matrix[102400];
.global .align 4 .b8 precalc_xorwow_offset_matrix[102400];
.global .align 4 .b8 mrg32k3aM1[2304];
.global .align 4 .b8 mrg32k3aM2[2304];
.global .align 4 .b8 mrg32k3aM1SubSeq[2016];
.global .align 4 .b8 mrg32k3aM2SubSeq[2016];
.global .align 4 .b8 mrg32k3aM1Seq[2304];
.global .align 4 .b8 mrg32k3aM2Seq[2304];
.const .align 8 .b8 __cr_lgamma_table[72];
.global .align 1 .b8 $str[33] = {82, 101, 97, 99, 104, 32, 77, 97, 120, 105, 109, 117, 109, 32, 78, 117, 109, 98, 101, 114, 32, 111, 102, 32, 84, 114, 105, 101, 115, 46, 32, 10};

.visible .entry rtruncnorm_kernel(
	.param .u64 .ptr .align 1 rtruncnorm_kernel_param_0,
	.param .u32 rtruncnorm_kernel_param_1,
	.param .u64 .ptr .align 1 rtruncnorm_kernel_param_2,
	.param .u64 .ptr .align 1 rtruncnorm_kernel_param_3,
	.param .u64 .ptr .align 1 rtruncnorm_kernel_param_4,
	.param .u64 .ptr .align 1 rtruncnorm_kernel_param_5,
	.param .u32 rtruncnorm_kernel_param_6,
	.param .u32 rtruncnorm_kernel_param_7,
	.param .u32 rtruncnorm_kernel_param_8,
	.param .u32 rtruncnorm_kernel_param_9
)
{
	.local .align 8 .b8 	__local_depot0[48];
	.reg .b64 	%SP;
	.reg .b64 	%SPL;
	.reg .pred 	%p<80>;
	.reg .b32 	%r<1280>;
	.reg .b32 	%f<44>;
	.reg .b64 	%rd<44>;

	mov.u64 	%SPL, __local_depot0;
	ld.param.u32 	%r572, [rtruncnorm_kernel_param_1];
	ld.param.u64 	%rd17, [rtruncnorm_kernel_param_3];
	ld.param.u64 	%rd18, [rtruncnorm_kernel_param_4];
	ld.param.u32 	%r575, [rtruncnorm_kernel_param_6];
	ld.param.u32 	%r576, [rtruncnorm_kernel_param_7];
	ld.param.u32 	%r573, [rtruncnorm_kernel_param_8];
	ld.param.u32 	%r574, [rtruncnorm_kernel_param_9];
	add.u64 	%rd1, %SPL, 0;
	mov.u32 	%r577, %ctaid.x;
	mov.u32 	%r578, %ctaid.y;
	mov.u32 	%r579, %nctaid.x;
	mad.lo.s32 	%r580, %r578, %r579, %r577;
	mov.u32 	%r581, %ntid.x;
	mov.u32 	%r582, %ntid.y;
	mov.u32 	%r583, %ntid.z;
	mov.u32 	%r584, %tid.z;
	mov.u32 	%r585, %tid.y;
	mov.u32 	%r586, %tid.x;
	mad.lo.s32 	%r587, %r580, %r583, %r584;
	mad.lo.s32 	%r588, %r587, %r582, %r585;
	mad.lo.s32 	%r1, %r588, %r581, %r586;
	mad.lo.s32 	%r589, %r576, %r1, %r575;
	xor.b32  	%r590, %r589, -1429050551;
	mul.lo.s32 	%r591, %r590, 1099087573;
	setp.gt.s32 	%p2, %r589, -1;
	selp.b32 	%r592, -644748465, -1947113066, %p2;
	add.s32 	%r593, %r592, %r591;
	add.s32 	%r1270, %r593, 6615241;
	add.s32 	%r992, %r591, 123456789;
	st.local.v2.u32 	[%rd1], {%r1270, %r992};
	xor.b32  	%r991, %r591, 362436069;
	add.s32 	%r990, %r592, 521288629;
	st.local.v2.u32 	[%rd1+8], {%r991, %r990};
	xor.b32  	%r989, %r592, 88675123;
	add.s32 	%r988, %r591, 5783321;
	st.local.v2.u32 	[%rd1+16], {%r989, %r988};
	setp.eq.s32 	%p3, %r573, 0;
	@%p3 bra 	$L__BB0_115;
	cvt.s64.s32 	%rd43, %r573;
	mov.b32 	%r975, 0;
$L__BB0_2:
	mov.u64 	%rd3, %rd43;
	and.b64  	%rd4, %rd3, 3;
	setp.eq.s64 	%p4, %rd4, 0;
	@%p4 bra 	$L__BB0_114;
	mul.wide.u32 	%rd21, %r975, 3200;
	mov.u64 	%rd22, precalc_xorwow_matrix;
	add.s64 	%rd5, %rd22, %rd21;
	mov.b32 	%r988, 0;
	mov.u32 	%r989, %r988;
	mov.u32 	%r990, %r988;
	mov.u32 	%r991, %r988;
	mov.u32 	%r992, %r988;
	mov.u32 	%r981, %r988;
$L__BB0_4:
	mul.wide.u32 	%rd23, %r981, 4;
	add.s64 	%rd24, %rd1, %rd23;
	ld.local.u32 	%r20, [%rd24+4];
	shl.b32 	%r21, %r981, 5;
	mov.b32 	%r987, 0;
$L__BB0_5:
	.pragma "nounroll";
	shr.u32 	%r597, %r20, %r987;
	and.b32  	%r598, %r597, 1;
	setp.eq.b32 	%p5, %r598, 1;
	not.pred 	%p6, %p5;
	add.s32 	%r599, %r21, %r987;
	mul.lo.s32 	%r600, %r599, 5;
	mul.wide.u32 	%rd25, %r600, 4;
	add.s64 	%rd6, %rd5, %rd25;
	@%p6 bra 	$L__BB0_7;
	ld.global.u32 	%r601, [%rd6];
	xor.b32  	%r992, %r992, %r601;
	ld.global.u32 	%r602, [%rd6+4];
	xor.b32  	%r991, %r991, %r602;
	ld.global.u32 	%r603, [%rd6+8];
	xor.b32  	%r990, %r990, %r603;
	ld.global.u32 	%r604, [%rd6+12];
	xor.b32  	%r989, %r989, %r604;
	ld.global.u32 	%r605, [%rd6+16];
	xor.b32  	%r988, %r988, %r605;
$L__BB0_7:
	and.b32  	%r607, %r597, 2;
	setp.eq.s32 	%p7, %r607, 0;
	@%p7 bra 	$L__BB0_9;
	ld.global.u32 	%r608, [%rd6+20];
	xor.b32  	%r992, %r992, %r608;
	ld.global.u32 	%r609, [%rd6+24];
	xor.b32  	%r991, %r991, %r609;
	ld.global.u32 	%r610, [%rd6+28];
	xor.b32  	%r990, %r990, %r610;
	ld.global.u32 	%r611, [%rd6+32];
	xor.b32  	%r989, %r989, %r611;
	ld.global.u32 	%r612, [%rd6+36];
	xor.b32  	%r988, %r988, %r612;
$L__BB0_9:
	and.b32  	%r614, %r597, 4;
	setp.eq.s32 	%p8, %r614, 0;
	@%p8 bra 	$L__BB0_11;
	ld.global.u32 	%r615, [%rd6+40];
	xor.b32  	%r992, %r992, %r615;
	ld.global.u32 	%r616, [%rd6+44];
	xor.b32  	%r991, %r991, %r616;
	ld.global.u32 	%r617, [%rd6+48];
	xor.b32  	%r990, %r990, %r617;
	ld.global.u32 	%r618, [%rd6+52];
	xor.b32  	%r989, %r989, %r618;
	ld.global.u32 	%r619, [%rd6+56];
	xor.b32  	%r988, %r988, %r619;
$L__BB0_11:
	and.b32  	%r621, %r597, 8;
	setp.eq.s32 	%p9, %r621, 0;
	@%p9 bra 	$L__BB0_13;
	ld.global.u32 	%r622, [%rd6+60];
	xor.b32  	%r992, %r992, %r622;
	ld.global.u32 	%r623, [%rd6+64];
	xor.b32  	%r991, %r991, %r623;
	ld.global.u32 	%r624, [%rd6+68];
	xor.b32  	%r990, %r990, %r624;
	ld.global.u32 	%r625, [%rd6+72];
	xor.b32  	%r989, %r989, %r625;
	ld.global.u32 	%r626, [%rd6+76];
	xor.b32  	%r988, %r988, %r626;
$L__BB0_13:
	and.b32  	%r628, %r597, 16;
	setp.eq.s32 	%p10, %r628, 0;
	@%p10 bra 	$L__BB0_15;
	ld.global.u32 	%r629, [%rd6+80];
	xor.b32  	%r992, %r992, %r629;
	ld.global.u32 	%r630, [%rd6+84];
	xor.b32  	%r991, %r991, %r630;
	ld.global.u32 	%r631, [%rd6+88];
	xor.b32  	%r990, %r990, %r631;
	ld.global.u32 	%r632, [%rd6+92];
	xor.b32  	%r989, %r989, %r632;
	ld.global.u32 	%r633, [%rd6+96];
	xor.b32  	%r988, %r988, %r633;
$L__BB0_15:
	and.b32  	%r635, %r597, 32;
	setp.eq.s32 	%p11, %r635, 0;
	@%p11 bra 	$L__BB0_17;
	ld.global.u32 	%r636, [%rd6+100];
	xor.b32  	%r992, %r992, %r636;
	ld.global.u32 	%r637, [%rd6+104];
	xor.b32  	%r991, %r991, %r637;
	ld.global.u32 	%r638, [%rd6+108];
	xor.b32  	%r990, %r990, %r638;
	ld.global.u32 	%r639, [%rd6+112];
	xor.b32  	%r989, %r989, %r639;
	ld.global.u32 	%r640, [%rd6+116];
	xor.b32  	%r988, %r988, %r640;
$L__BB0_17:
	and.b32  	%r642, %r597, 64;
	setp.eq.s32 	%p12, %r642, 0;
	@%p12 bra 	$L__BB0_19;
	ld.global.u32 	%r643, [%rd6+120];
	xor.b32  	%r992, %r992, %r643;
	ld.global.u32 	%r644, [%rd6+124];
	xor.b32  	%r991, %r991, %r644;
	ld.global.u32 	%r645, [%rd6+128];
	xor.b32  	%r990, %r990, %r645;
	ld.global.u32 	%r646, [%rd6+132];
	xor.b32  	%r989, %r989, %r646;
	ld.global.u32 	%r647, [%rd6+136];
	xor.b32  	%r988, %r988, %r647;
$L__BB0_19:
	and.b32  	%r649, %r597, 128;
	setp.eq.s32 	%p13, %r649, 0;
	@%p13 bra 	$L__BB0_21;
	ld.global.u32 	%r650, [%rd6+140];
	xor.b32  	%r992, %r992, %r650;
	ld.global.u32 	%r651, [%rd6+144];
	xor.b32  	%r991, %r991, %r651;
	ld.global.u32 	%r652, [%rd6+148];
	xor.b32  	%r990, %r990, %r652;
	ld.global.u32 	%r653, [%rd6+152];
	xor.b32  	%r989, %r989, %r653;
	ld.global.u32 	%r654, [%rd6+156];
	xor.b32  	%r988, %r988, %r654;
$L__BB0_21:
	and.b32  	%r656, %r597, 256;
	setp.eq.s32 	%p14, %r656, 0;
	@%p14 bra 	$L__BB0_23;
	ld.global.u32 	%r657, [%rd6+160];
	xor.b32  	%r992, %r992, %r657;
	ld.global.u32 	%r658, [%rd6+164];
	xor.b32  	%r991, %r991, %r658;
	ld.global.u32 	%r659, [%rd6+168];
	xor.b32  	%r990, %r990, %r659;
	ld.global.u32 	%r660, [%rd6+172];
	xor.b32  	%r989, %r989, %r660;
	ld.global.u32 	%r661, [%rd6+176];
	xor.b32  	%r988, %r988, %r661;
$L__BB0_23:
	and.b32  	%r663, %r597, 512;
	setp.eq.s32 	%p15, %r663, 0;
	@%p15 bra 	$L__BB0_25;
	ld.global.u32 	%r664, [%rd6+180];
	xor.b32  	%r992, %r992, %r664;
	ld.global.u32 	%r665, [%rd6+184];
	xor.b32  	%r991, %r991, %r665;
	ld.global.u32 	%r666, [%rd6+188];
	xor.b32  	%r990, %r990, %r666;
	ld.global.u32 	%r667, [%rd6+192];
	xor.b32  	%r989, %r989, %r667;
	ld.global.u32 	%r668, [%rd6+196];
	xor.b32  	%r988, %r988, %r668;
$L__BB0_25:
	and.b32  	%r670, %r597, 1024;
	setp.eq.s32 	%p16, %r670, 0;
	@%p16 bra 	$L__BB0_27;
	ld.global.u32 	%r671, [%rd6+200];
	xor.b32  	%r992, %r992, %r671;
	ld.global.u32 	%r672, [%rd6+204];
	xor.b32  	%r991, %r991, %r672;
	ld.global.u32 	%r673, [%rd6+208];
	xor.b32  	%r990, %r990, %r673;
	ld.global.u32 	%r674, [%rd6+212];
	xor.b32  	%r989, %r989, %r674;
	ld.global.u32 	%r675, [%rd6+216];
	xor.b32  	%r988, %r988, %r675;
$L__BB0_27:
	and.b32  	%r677, %r597, 2048;
	setp.eq.s32 	%p17, %r677, 0;
	@%p17 bra 	$L__BB0_29;
	ld.global.u32 	%r678, [%rd6+220];
	xor.b32  	%r992, %r992, %r678;
	ld.global.u32 	%r679, [%rd6+224];
	xor.b32  	%r991, %r991, %r679;
	ld.global.u32 	%r680, [%rd6+228];
	xor.b32  	%r990, %r990, %r680;
	ld.global.u32 	%r681, [%rd6+232];
	xor.b32  	%r989, %r989, %r681;
	ld.global.u32 	%r682, [%rd6+236];
	xor.b32  	%r988, %r988, %r682;
$L__BB0_29:
	and.b32  	%r684, %r597, 4096;
	setp.eq.s32 	%p18, %r684, 0;
	@%p18 bra 	$L__BB0_31;
	ld.global.u32 	%r685, [%rd6+240];
	xor.b32  	%r992, %r992, %r685;
	ld.global.u32 	%r686, [%rd6+244];
	xor.b32  	%r991, %r991, %r686;
	ld.global.u32 	%r687, [%rd6+248];
	xor.b32  	%r990, %r990, %r687;
	ld.global.u32 	%r688, [%rd6+252];
	xor.b32  	%r989, %r989, %r688;
	ld.global.u32 	%r689, [%rd6+256];
	xor.b32  	%r988, %r988, %r689;
$L__BB0_31:
	and.b32  	%r691, %r597, 8192;
	setp.eq.s32 	%p19, %r691, 0;
	@%p19 bra 	$L__BB0_33;
	ld.global.u32 	%r692, [%rd6+260];
	xor.b32  	%r992, %r992, %r692;
	ld.global.u32 	%r693, [%rd6+264];
	xor.b32  	%r991, %r991, %r693;
	ld.global.u32 	%r694, [%rd6+268];
	xor.b32  	%r990, %r990, %r694;
	ld.global.u32 	%r695, [%rd6+272];
	xor.b32  	%r989, %r989, %r695;
	ld.global.u32 	%r696, [%rd6+276];
	xor.b32  	%r988, %r988, %r696;
$L__BB0_33:
	and.b32  	%r698, %r597, 16384;
	setp.eq.s32 	%p20, %r698, 0;
	@%p20 bra 	$L__BB0_35;
	ld.global.u32 	%r699, [%rd6+280];
	xor.b32  	%r992, %r992, %r699;
	ld.global.u32 	%r700, [%rd6+284];
	xor.b32  	%r991, %r991, %r700;
	ld.global.u32 	%r701, [%rd6+288];
	xor.b32  	%r990, %r990, %r701;
	ld.global.u32 	%r702, [%rd6+292];
	xor.b32  	%r989, %r989, %r702;
	ld.global.u32 	%r703, [%rd6+296];
	xor.b32  	%r988, %r988, %r703;
$L__BB0_35:
	and.b32  	%r705, %r597, 32768;
	setp.eq.s32 	%p21, %r705, 0;
	@%p21 bra 	$L__BB0_37;
	ld.global.u32 	%r706, [%rd6+300];
	xor.b32  	%r992, %r992, %r706;
	ld.global.u32 	%r707, [%rd6+304];
	xor.b32  	%r991, %r991, %r707;
	ld.global.u32 	%r708, [%rd6+308];
	xor.b32  	%r990, %r990, %r708;
	ld.global.u32 	%r709, [%rd6+312];
	xor.b32  	%r989, %r989, %r709;
	ld.global.u32 	%r710, [%rd6+316];
	xor.b32  	%r988, %r988, %r710;
$L__BB0_37:
	add.s32 	%r987, %r987, 16;
	setp.ne.s32 	%p22, %r987, 32;
	@%p22 bra 	$L__BB0_5;
	mad.lo.s32 	%r711, %r981, -31, %r21;
	add.s32 	%r981, %r711, 1;
	setp.ne.s32 	%p23, %r981, 5;
	@%p23 bra 	$L__BB0_4;
	st.local.u32 	[%rd1+4], %r992;
	st.local.v2.u32 	[%rd1+8], {%r991, %r990};
	st.local.v2.u32 	[%rd1+16], {%r989, %r988};
	setp.eq.s64 	%p24, %rd4, 1;
	@%p24 bra 	$L__BB0_114;
	mov.b32 	%r988, 0;
	mov.u32 	%r989, %r988;
	mov.u32 	%r990, %r988;
	mov.u32 	%r991, %r988;
	mov.u32 	%r992, %r988;
	mov.u32 	%r1073, %r988;
$L__BB0_41:
	mul.wide.u32 	%rd26, %r1073, 4;
	add.s64 	%rd27, %rd1, %rd26;
	ld.local.u32 	%r196, [%rd27+4];
	shl.b32 	%r197, %r1073, 5;
	mov.b32 	%r1079, 0;
$L__BB0_42:
	.pragma "nounroll";
	shr.u32 	%r714, %r196, %r1079;
	and.b32  	%r715, %r714, 1;
	setp.eq.b32 	%p25, %r715, 1;
	not.pred 	%p26, %p25;
	add.s32 	%r716, %r197, %r1079;
	mul.lo.s32 	%r717, %r716, 5;
	mul.wide.u32 	%rd28, %r717, 4;
	add.s64 	%rd7, %rd5, %rd28;
	@%p26 bra 	$L__BB0_44;
	ld.global.u32 	%r718, [%rd7];
	xor.b32  	%r992, %r992, %r718;
	ld.global.u32 	%r719, [%rd7+4];
	xor.b32  	%r991, %r991, %r719;
	ld.global.u32 	%r720, [%rd7+8];
	xor.b32  	%r990, %r990, %r720;
	ld.global.u32 	%r721, [%rd7+12];
	xor.b32  	%r989, %r989, %r721;
	ld.global.u32 	%r722, [%rd7+16];
	xor.b32  	%r988, %r988, %r722;
$L__BB0_44:
	and.b32  	%r724, %r714, 2;
	setp.eq.s32 	%p27, %r724, 0;
	@%p27 bra 	$L__BB0_46;
	ld.global.u32 	%r725, [%rd7+20];
	xor.b32  	%r992, %r992, %r725;
	ld.global.u32 	%r726, [%rd7+24];
	xor.b32  	%r991, %r991, %r726;
	ld.global.u32 	%r727, [%rd7+28];
	xor.b32  	%r990, %r990, %r727;
	ld.global.u32 	%r728, [%rd7+32];
	xor.b32  	%r989, %r989, %r728;
	ld.global.u32 	%r729, [%rd7+36];
	xor.b32  	%r988, %r988, %r729;
$L__BB0_46:
	and.b32  	%r731, %r714, 4;
	setp.eq.s32 	%p28, %r731, 0;
	@%p28 bra 	$L__BB0_48;
	ld.global.u32 	%r732, [%rd7+40];
	xor.b32  	%r992, %r992, %r732;
	ld.global.u32 	%r733, [%rd7+44];
	xor.b32  	%r991, %r991, %r733;
	ld.global.u32 	%r734, [%rd7+48];
	xor.b32  	%r990, %r990, %r734;
	ld.global.u32 	%r735, [%rd7+52];
	xor.b32  	%r989, %r989, %r735;
	ld.global.u32 	%r736, [%rd7+56];
	xor.b32  	%r988, %r988, %r736;
$L__BB0_48:
	and.b32  	%r738, %r714, 8;
	setp.eq.s32 	%p29, %r738, 0;
	@%p29 bra 	$L__BB0_50;
	ld.global.u32 	%r739, [%rd7+60];
	xor.b32  	%r992, %r992, %r739;
	ld.global.u32 	%r740, [%rd7+64];
	xor.b32  	%r991, %r991, %r740;
	ld.global.u32 	%r741, [%rd7+68];
	xor.b32  	%r990, %r990, %r741;
	ld.global.u32 	%r742, [%rd7+72];
	xor.b32  	%r989, %r989, %r742;
	ld.global.u32 	%r743, [%rd7+76];
	xor.b32  	%r988, %r988, %r743;
$L__BB0_50:
	and.b32  	%r745, %r714, 16;
	setp.eq.s32 	%p30, %r745, 0;
	@%p30 bra 	$L__BB0_52;
	ld.global.u32 	%r746, [%rd7+80];
	xor.b32  	%r992, %r992, %r746;
	ld.global.u32 	%r747, [%rd7+84];
	xor.b32  	%r991, %r991, %r747;
	ld.global.u32 	%r748, [%rd7+88];
	xor.b32  	%r990, %r990, %r748;
	ld.global.u32 	%r749, [%rd7+92];
	xor.b32  	%r989, %r989, %r749;
	ld.global.u32 	%r750, [%rd7+96];
	xor.b32  	%r988, %r988, %r750;
$L__BB0_52:
	and.b32  	%r752, %r714, 32;
	setp.eq.s32 	%p31, %r752, 0;
	@%p31 bra 	$L__BB0_54;
	ld.global.u32 	%r753, [%rd7+100];
	xor.b32  	%r992, %r992, %r753;
	ld.global.u32 	%r754, [%rd7+104];
	xor.b32  	%r991, %r991, %r754;
	ld.global.u32 	%r755, [%rd7+108];
	xor.b32  	%r990, %r990, %r755;
	ld.global.u32 	%r756, [%rd7+112];
	xor.b32  	%r989, %r989, %r756;
	ld.global.u32 	%r757, [%rd7+116];
	xor.b32  	%r988, %r988, %r757;
$L__BB0_54:
	and.b32  	%r759, %r714, 64;
	setp.eq.s32 	%p32, %r759, 0;
	@%p32 bra 	$L__BB0_56;
	ld.global.u32 	%r760, [%rd7+120];
	xor.b32  	%r992, %r992, %r760;
	ld.global.u32 	%r761, [%rd7+124];
	xor.b32  	%r991, %r991, %r761;
	ld.global.u32 	%r762, [%rd7+128];
	xor.b32  	%r990, %r990, %r762;
	ld.global.u32 	%r763, [%rd7+132];
	xor.b32  	%r989, %r989, %r763;
	ld.global.u32 	%r764, [%rd7+136];
	xor.b32  	%r988, %r988, %r764;
$L__BB0_56:
	and.b32  	%r766, %r714, 128;
	setp.eq.s32 	%p33, %r766, 0;
	@%p33 bra 	$L__BB0_58;
	ld.global.u32 	%r767, [%rd7+140];
	xor.b32  	%r992, %r992, %r767;
	ld.global.u32 	%r768, [%rd7+144];
	xor.b32  	%r991, %r991, %r768;
	ld.global.u32 	%r769, [%rd7+148];
	xor.b32  	%r990, %r990, %r769;
	ld.global.u32 	%r770, [%rd7+152];
	xor.b32  	%r989, %r989, %r770;
	ld.global.u32 	%r771, [%rd7+156];
	xor.b32  	%r988, %r988, %r771;
$L__BB0_58:
	and.b32  	%r773, %r714, 256;
	setp.eq.s32 	%p34, %r773, 0;
	@%p34 bra 	$L__BB0_60;
	ld.global.u32 	%r774, [%rd7+160];
	xor.b32  	%r992, %r992, %r774;
	ld.global.u32 	%r775, [%rd7+164];
	xor.b32  	%r991, %r991, %r775;
	ld.global.u32 	%r776, [%rd7+168];
	xor.b32  	%r990, %r990, %r776;
	ld.global.u32 	%r777, [%rd7+172];
	xor.b32  	%r989, %r989, %r777;
	ld.global.u32 	%r778, [%rd7+176];
	xor.b32  	%r988, %r988, %r778;
$L__BB0_60:
	and.b32  	%r780, %r714, 512;
	setp.eq.s32 	%p35, %r780, 0;
	@%p35 bra 	$L__BB0_62;
	ld.global.u32 	%r781, [%rd7+180];
	xor.b32  	%r992, %r992, %r781;
	ld.global.u32 	%r782, [%rd7+184];
	xor.b32  	%r991, %r991, %r782;
	ld.global.u32 	%r783, [%rd7+188];
	xor.b32  	%r990, %r990, %r783;
	ld.global.u32 	%r784, [%rd7+192];
	xor.b32  	%r989, %r989, %r784;
	ld.global.u32 	%r785, [%rd7+196];
	xor.b32  	%r988, %r988, %r785;
$L__BB0_62:
	and.b32  	%r787, %r714, 1024;
	setp.eq.s32 	%p36, %r787, 0;
	@%p36 bra 	$L__BB0_64;
	ld.global.u32 	%r788, [%rd7+200];
	xor.b32  	%r992, %r992, %r788;
	ld.global.u32 	%r789, [%rd7+204];
	xor.b32  	%r991, %r991, %r789;
	ld.global.u32 	%r790, [%rd7+208];
	xor.b32  	%r990, %r990, %r790;
	ld.global.u32 	%r791, [%rd7+212];
	xor.b32  	%r989, %r989, %r791;
	ld.global.u32 	%r792, [%rd7+216];
	xor.b32  	%r988, %r988, %r792;
$L__BB0_64:
	and.b32  	%r794, %r714, 2048;
	setp.eq.s32 	%p37, %r794, 0;
	@%p37 bra 	$L__BB0_66;
	ld.global.u32 	%r795, [%rd7+220];
	xor.b32  	%r992, %r992, %r795;
	ld.global.u32 	%r796, [%rd7+224];
	xor.b32  	%r991, %r991, %r796;
	ld.global.u32 	%r797, [%rd7+228];
	xor.b32  	%r990, %r990, %r797;
	ld.global.u32 	%r798, [%rd7+232];
	xor.b32  	%r989, %r989, %r798;
	ld.global.u32 	%r799, [%rd7+236];
	xor.b32  	%r988, %r988, %r799;
$L__BB0_66:
	and.b32  	%r801, %r714, 4096;
	setp.eq.s32 	%p38, %r801, 0;
	@%p38 bra 	$L__BB0_68;
	ld.global.u32 	%r802, [%rd7+240];
	xor.b32  	%r992, %r992, %r802;
	ld.global.u32 	%r803, [%rd7+244];
	xor.b32  	%r991, %r991, %r803;
	ld.global.u32 	%r804, [%rd7+248];
	xor.b32  	%r990, %r990, %r804;
	ld.global.u32 	%r805, [%rd7+252];
	xor.b32  	%r989, %r989, %r805;
	ld.global.u32 	%r806, [%rd7+256];
	xor.b32  	%r988, %r988, %r806;
$L__BB0_68:
	and.b32  	%r808, %r714, 8192;
	setp.eq.s32 	%p39, %r808, 0;
	@%p39 bra 	$L__BB0_70;
	ld.global.u32 	%r809, [%rd7+260];
	xor.b32  	%r992, %r992, %r809;
	ld.global.u32 	%r810, [%rd7+264];
	xor.b32  	%r991, %r991, %r810;
	ld.global.u32 	%r811, [%rd7+268];
	xor.b32  	%r990, %r990, %r811;
	ld.global.u32 	%r812, [%rd7+272];
	xor.b32  	%r989, %r989, %r812;
	ld.global.u32 	%r813, [%rd7+276];
	xor.b32  	%r988, %r988, %r813;
$L__BB0_70:
	and.b32  	%r815, %r714, 16384;
	setp.eq.s32 	%p40, %r815, 0;
	@%p40 bra 	$L__BB0_72;
	ld.global.u32 	%r816, [%rd7+280];
	xor.b32  	%r992, %r992, %r816;
	ld.global.u32 	%r817, [%rd7+284];
	xor.b32  	%r991, %r991, %r817;
	ld.global.u32 	%r818, [%rd7+288];
	xor.b32  	%r990, %r990, %r818;
	ld.global.u32 	%r819, [%rd7+292];
	xor.b32  	%r989, %r989, %r819;
	ld.global.u32 	%r820, [%rd7+296];
	xor.b32  	%r988, %r988, %r820;
$L__BB0_72:
	and.b32  	%r822, %r714, 32768;
	setp.eq.s32 	%p41, %r822, 0;
	@%p41 bra 	$L__BB0_74;
	ld.global.u32 	%r823, [%rd7+300];
	xor.b32  	%r992, %r992, %r823;
	ld.global.u32 	%r824, [%rd7+304];
	xor.b32  	%r991, %r991, %r824;
	ld.global.u32 	%r825, [%rd7+308];
	xor.b32  	%r990, %r990, %r825;
	ld.global.u32 	%r826, [%rd7+312];
	xor.b32  	%r989, %r989, %r826;
	ld.global.u32 	%r827, [%rd7+316];
	xor.b32  	%r988, %r988, %r827;
$L__BB0_74:
	add.s32 	%r1079, %r1079, 16;
	setp.ne.s32 	%p42, %r1079, 32;
	@%p42 bra 	$L__BB0_42;
	mad.lo.s32 	%r828, %r1073, -31, %r197;
	add.s32 	%r1073, %r828, 1;
	setp.ne.s32 	%p43, %r1073, 5;
	@%p43 bra 	$L__BB0_41;
	st.local.u32 	[%rd1+4], %r992;
	st.local.v2.u32 	[%rd1+8], {%r991, %r990};
	st.local.v2.u32 	[%rd1+16], {%r989, %r988};
	setp.ne.s64 	%p44, %rd4, 3;
	@%p44 bra 	$L__BB0_114;
	mov.b32 	%r988, 0;
	mov.u32 	%r989, %r988;
	mov.u32 	%r990, %r988;
	mov.u32 	%r991, %r988;
	mov.u32 	%r992, %r988;
	mov.u32 	%r1165, %r988;
$L__BB0_78:
	mul.wide.u32 	%rd29, %r1165, 4;
	add.s64 	%rd30, %rd1, %rd29;
	ld.local.u32 	%r372, [%rd30+4];
	shl.b32 	%r373, %r1165, 5;
	mov.b32 	%r1171, 0;
$L__BB0_79:
	.pragma "nounroll";
	shr.u32 	%r831, %r372, %r1171;
	and.b32  	%r832, %r831, 1;
	setp.eq.b32 	%p45, %r832, 1;
	not.pred 	%p46, %p45;
	add.s32 	%r833, %r373, %r1171;
	mul.lo.s32 	%r834, %r833, 5;
	mul.wide.u32 	%rd31, %r834, 4;
	add.s64 	%rd8, %rd5, %rd31;
	@%p46 bra 	$L__BB0_81;
	ld.global.u32 	%r835, [%rd8];
	xor.b32  	%r992, %r992, %r835;
	ld.global.u32 	%r836, [%rd8+4];
	xor.b32  	%r991, %r991, %r836;
	ld.global.u32 	%r837, [%rd8+8];
	xor.b32  	%r990, %r990, %r837;
	ld.global.u32 	%r838, [%rd8+12];
	xor.b32  	%r989, %r989, %r838;
	ld.global.u32 	%r839, [%rd8+16];
	xor.b32  	%r988, %r988, %r839;
$L__BB0_81:
	and.b32  	%r841, %r831, 2;
	setp.eq.s32 	%p47, %r841, 0;
	@%p47 bra 	$L__BB0_83;
	ld.global.u32 	%r842, [%rd8+20];
	xor.b32  	%r992, %r992, %r842;
	ld.global.u32 	%r843, [%rd8+24];
	xor.b32  	%r991, %r991, %r843;
	ld.global.u32 	%r844, [%rd8+28];
	xor.b32  	%r990, %r990, %r844;
	ld.global.u32 	%r845, [%rd8+32];
	xor.b32  	%r989, %r989, %r845;
	ld.global.u32 	%r846, [%rd8+36];
	xor.b32  	%r988, %r988, %r846;
$L__BB0_83:
	and.b32  	%r848, %r831, 4;
	setp.eq.s32 	%p48, %r848, 0;
	@%p48 bra 	$L__BB0_85;
	ld.global.u32 	%r849, [%rd8+40];
	xor.b32  	%r992, %r992, %r849;
	ld.global.u32 	%r850, [%rd8+44];
	xor.b32  	%r991, %r991, %r850;
	ld.global.u32 	%r851, [%rd8+48];
	xor.b32  	%r990, %r990, %r851;
	ld.global.u32 	%r852, [%rd8+52];
	xor.b32  	%r989, %r989, %r852;
	ld.global.u32 	%r853, [%rd8+56];
	xor.b32  	%r988, %r988, %r853;
$L__BB0_85:
	and.b32  	%r855, %r831, 8;
	setp.eq.s32 	%p49, %r855, 0;
	@%p49 bra 	$L__BB0_87;
	ld.global.u32 	%r856, [%rd8+60];
	xor.b32  	%r992, %r992, %r856;
	ld.global.u32 	%r857, [%rd8+64];
	xor.b32  	%r991, %r991, %r857;
	ld.global.u32 	%r858, [%rd8+68];
	xor.b32  	%r990, %r990, %r858;
	ld.global.u32 	%r859, [%rd8+72];
	xor.b32  	%r989, %r989, %r859;
	ld.global.u32 	%r860, [%rd8+76];
	xor.b32  	%r988, %r988, %r860;
$L__BB0_87:
	and.b32  	%r862, %r831, 16;
	setp.eq.s32 	%p50, %r862, 0;
	@%p50 bra 	$L__BB0_89;
	ld.global.u32 	%r863, [%rd8+80];
	xor.b32  	%r992, %r992, %r863;
	ld.global.u32 	%r864, [%rd8+84];
	xor.b32  	%r991, %r991, %r864;
	ld.global.u32 	%r865, [%rd8+88];
	xor.b32  	%r990, %r990, %r865;
	ld.global.u32 	%r866, [%rd8+92];
	xor.b32  	%r989, %r989, %r866;
	ld.global.u32 	%r867, [%rd8+96];
	xor.b32  	%r988, %r988, %r867;
$L__BB0_89:
	and.b32  	%r869, %r831, 32;
	setp.eq.s32 	%p51, %r869, 0;
	@%p51 bra 	$L__BB0_91;
	ld.global.u32 	%r870, [%rd8+100];
	xor.b32  	%r992, %r992, %r870;
	ld.global.u32 	%r871, [%rd8+104];
	xor.b32  	%r991, %r991, %r871;
	ld.global.u32 	%r872, [%rd8+108];
	xor.b32  	%r990, %r990, %r872;
	ld.global.u32 	%r873, [%rd8+112];
	xor.b32  	%r989, %r989, %r873;
	ld.global.u32 	%r874, [%rd8+116];
	xor.b32  	%r988, %r988, %r874;
$L__BB0_91:
	and.b32  	%r876, %r831, 64;
	setp.eq.s32 	%p52, %r876, 0;
	@%p52 bra 	$L__BB0_93;
	ld.global.u32 	%r877, [%rd8+120];
	xor.b32  	%r992, %r992, %r877;
	ld.global.u32 	%r878, [%rd8+124];
	xor.b32  	%r991, %r991, %r878;
	ld.global.u32 	%r879, [%rd8+128];
	xor.b32  	%r990, %r990, %r879;
	ld.global.u32 	%r880, [%rd8+132];
	xor.b32  	%r989, %r989, %r880;
	ld.global.u32 	%r881, [%rd8+136];
	xor.b32  	%r988, %r988, %r881;
$L__BB0_93:
	and.b32  	%r883, %r831, 128;
	setp.eq.s32 	%p53, %r883, 0;
	@%p53 bra 	$L__BB0_95;
	ld.global.u32 	%r884, [%rd8+140];
	xor.b32  	%r992, %r992, %r884;
	ld.global.u32 	%r885, [%rd8+144];
	xor.b32  	%r991, %r991, %r885;
	ld.global.u32 	%r886, [%rd8+148];
	xor.b32  	%r990, %r990, %r886;
	ld.global.u32 	%r887, [%rd8+152];
	xor.b32  	%r989, %r989, %r887;
	ld.global.u32 	%r888, [%rd8+156];
	xor.b32  	%r988, %r988, %r888;
$L__BB0_95:
	and.b32  	%r890, %r831, 256;
	setp.eq.s32 	%p54, %r890, 0;
	@%p54 bra 	$L__BB0_97;
	ld.global.u32 	%r891, [%rd8+160];
	xor.b32  	%r992, %r992, %r891;
	ld.global.u32 	%r892, [%rd8+164];
	xor.b32  	%r991, %r991, %r892;
	ld.global.u32 	%r893, [%rd8+168];
	xor.b32  	%r990, %r990, %r893;
	ld.global.u32 	%r894, [%rd8+172];
	xor.b32  	%r989, %r989, %r894;
	ld.global.u32 	%r895, [%rd8+176];
	xor.b32  	%r988, %r988, %r895;
$L__BB0_97:
	and.b32  	%r897, %r831, 512;
	setp.eq.s32 	%p55, %r897, 0;
	@%p55 bra 	$L__BB0_99;
	ld.global.u32 	%r898, [%rd8+180];
	xor.b32  	%r992, %r992, %r898;
	ld.global.u32 	%r899, [%rd8+184];
	xor.b32  	%r991, %r991, %r899;
	ld.global.u32 	%r900, [%rd8+188];
	xor.b32  	%r990, %r990, %r900;
	ld.global.u32 	%r901, [%rd8+192];
	xor.b32  	%r989, %r989, %r901;
	ld.global.u32 	%r902, [%rd8+196];
	xor.b32  	%r988, %r988, %r902;
$L__BB0_99:
	and.b32  	%r904, %r831, 1024;
	setp.eq.s32 	%p56, %r904, 0;
	@%p56 bra 	$L__BB0_101;
	ld.global.u32 	%r905, [%rd8+200];
	xor.b32  	%r992, %r992, %r905;
	ld.global.u32 	%r906, [%rd8+204];
	xor.b32  	%r991, %r991, %r906;
	ld.global.u32 	%r907, [%rd8+208];
	xor.b32  	%r990, %r990, %r907;
	ld.global.u32 	%r908, [%rd8+212];
	xor.b32  	%r989, %r989, %r908;
	ld.global.u32 	%r909, [%rd8+216];
	xor.b32  	%r988, %r988, %r909;
$L__BB0_101:
	and.b32  	%r911, %r831, 2048;
	setp.eq.s32 	%p57, %r911, 0;
	@%p57 bra 	$L__BB0_103;
	ld.global.u32 	%r912, [%rd8+220];
	xor.b32  	%r992, %r992, %r912;
	ld.global.u32 	%r913, [%rd8+224];
	xor.b32  	%r991, %r991, %r913;
	ld.global.u32 	%r914, [%rd8+228];
	xor.b32  	%r990, %r990, %r914;
	ld.global.u32 	%r915, [%rd8+232];
	xor.b32  	%r989, %r989, %r915;
	ld.global.u32 	%r916, [%rd8+236];
	xor.b32  	%r988, %r988, %r916;
$L__BB0_103:
	and.b32  	%r918, %r831, 4096;
	setp.eq.s32 	%p58, %r918, 0;
	@%p58 bra 	$L__BB0_105;
	ld.global.u32 	%r919, [%rd8+240];
	xor.b32  	%r992, %r992, %r919;
	ld.global.u32 	%r920, [%rd8+244];
	xor.b32  	%r991, %r991, %r920;
	ld.global.u32 	%r921, [%rd8+248];
	xor.b32  	%r990, %r990, %r921;
	ld.global.u32 	%r922, [%rd8+252];
	xor.b32  	%r989, %r989, %r922;
	ld.global.u32 	%r923, [%rd8+256];
	xor.b32  	%r988, %r988, %r923;
$L__BB0_105:
	and.b32  	%r925, %r831, 8192;
	setp.eq.s32 	%p59, %r925, 0;
	@%p59 bra 	$L__BB0_107;
	ld.global.u32 	%r926, [%rd8+260];
	xor.b32  	%r992, %r992, %r926;
	ld.global.u32 	%r927, [%rd8+264];
	xor.b32  	%r991, %r991, %r927;
	ld.global.u32 	%r928, [%rd8+268];
	xor.b32  	%r990, %r990, %r928;
	ld.global.u32 	%r929, [%rd8+272];
	xor.b32  	%r989, %r989, %r929;
	ld.global.u32 	%r930, [%rd8+276];
	xor.b32  	%r988, %r988, %r930;
$L__BB0_107:
	and.b32  	%r932, %r831, 16384;
	setp.eq.s32 	%p60, %r932, 0;
	@%p60 bra 	$L__BB0_109;
	ld.global.u32 	%r933, [%rd8+280];
	xor.b32  	%r992, %r992, %r933;
	ld.global.u32 	%r934, [%rd8+284];
	xor.b32  	%r991, %r991, %r934;
	ld.global.u32 	%r935, [%rd8+288];
	xor.b32  	%r990, %r990, %r935;
	ld.global.u32 	%r936, [%rd8+292];
	xor.b32  	%r989, %r989, %r936;
	ld.global.u32 	%r937, [%rd8+296];
	xor.b32  	%r988, %r988, %r937;
$L__BB0_109:
	and.b32  	%r939, %r831, 32768;
	setp.eq.s32 	%p61, %r939, 0;
	@%p61 bra 	$L__BB0_111;
	ld.global.u32 	%r940, [%rd8+300];
	xor.b32  	%r992, %r992, %r940;
	ld.global.u32 	%r941, [%rd8+304];
	xor.b32  	%r991, %r991, %r941;
	ld.global.u32 	%r942, [%rd8+308];
	xor.b32  	%r990, %r990, %r942;
	ld.global.u32 	%r943, [%rd8+312];
	xor.b32  	%r989, %r989, %r943;
	ld.global.u32 	%r944, [%rd8+316];
	xor.b32  	%r988, %r988, %r944;
$L__BB0_111:
	add.s32 	%r1171, %r1171, 16;
	setp.ne.s32 	%p62, %r1171, 32;
	@%p62 bra 	$L__BB0_79;
	mad.lo.s32 	%r945, %r1165, -31, %r373;
	add.s32 	%r1165, %r945, 1;
	setp.ne.s32 	%p63, %r1165, 5;
	@%p63 bra 	$L__BB0_78;
	st.local.u32 	[%rd1+4], %r992;
	st.local.v2.u32 	[%rd1+8], {%r991, %r990};
	st.local.v2.u32 	[%rd1+16], {%r989, %r988};
$L__BB0_114:
	shr.u64 	%rd43, %rd3, 2;
	add.s32 	%r975, %r975, 1;
	setp.gt.u64 	%p64, %rd3, 3;
	@%p64 bra 	$L__BB0_2;
$L__BB0_115:
	setp.ge.s32 	%p65, %r1, %r572;
	@%p65 bra 	$L__BB0_126;
	setp.lt.s32 	%p66, %r574, 1;
	@%p66 bra 	$L__BB0_125;
	ld.param.u64 	%rd42, [rtruncnorm_kernel_param_5];
	ld.param.u64 	%rd41, [rtruncnorm_kernel_param_2];
	ld.param.u64 	%rd40, [rtruncnorm_kernel_param_0];
	cvta.to.global.u64 	%rd32, %rd41;
	mul.wide.s32 	%rd33, %r1, 4;
	add.s64 	%rd10, %rd32, %rd33;
	cvta.to.global.u64 	%rd34, %rd17;
	add.s64 	%rd11, %rd34, %rd33;
	cvta.to.global.u64 	%rd35, %rd18;
	add.s64 	%rd12, %rd35, %rd33;
	cvta.to.global.u64 	%rd36, %rd42;
	add.s64 	%rd13, %rd36, %rd33;
	cvta.to.global.u64 	%rd37, %rd40;
	add.s64 	%rd14, %rd37, %rd33;
	mov.b32 	%r1268, 0;
	mov.f32 	%f42, 0f00000000;
	mov.u32 	%r1269, %r1268;
$L__BB0_118:
	ld.global.f32 	%f2, [%rd10];
	ld.global.f32 	%f3, [%rd11];
	setp.eq.s32 	%p67, %r1268, 1;
	mov.b32 	%r1268, 0;
	mov.f32 	%f43, %f42;
	@%p67 bra 	$L__BB0_120;
	shr.u32 	%r949, %r992, 2;
	xor.b32  	%r950, %r949, %r992;
	shl.b32 	%r951, %r988, 4;
	shl.b32 	%r952, %r950, 1;
	xor.b32  	%r953, %r952, %r951;
	xor.b32  	%r954, %r953, %r950;
	xor.b32  	%r1278, %r954, %r988;
	add.s32 	%r955, %r1270, %r1278;
	add.s32 	%r956, %r955, 362437;
	shr.u32 	%r957, %r991, 2;
	xor.b32  	%r958, %r957, %r991;
	shl.b32 	%r959, %r1278, 4;
	shl.b32 	%r960, %r958, 1;
	xor.b32  	%r961, %r960, %r959;
	xor.b32  	%r962, %r961, %r958;
	xor.b32  	%r1279, %r962, %r1278;
	add.s32 	%r1270, %r1270, 724874;
	add.s32 	%r963, %r1279, %r1270;
	cvt.rn.f32.u32 	%f10, %r956;
	fma.rn.f32 	%f11, %f10, 0f2F800000, 0f2F000000;
	cvt.rn.f32.u32 	%f12, %r963;
	fma.rn.f32 	%f13, %f12, 0f30C90FDB, 0f30490FDB;
	setp.lt.f32 	%p68, %f11, 0f00800000;
	mul.f32 	%f14, %f11, 0f4B000000;
	selp.f32 	%f15, %f14, %f11, %p68;
	selp.f32 	%f16, 0fC1B80000, 0f00000000, %p68;
	mov.b32 	%r964, %f15;
	add.s32 	%r965, %r964, -1059760811;
	and.b32  	%r966, %r965, -8388608;
	sub.s32 	%r967, %r964, %r966;
	mov.b32 	%f17, %r967;
	cvt.rn.f32.s32 	%f18, %r966;
	fma.rn.f32 	%f19, %f18, 0f34000000, %f16;
	add.f32 	%f20, %f17, 0fBF800000;
	fma.rn.f32 	%f21, %f20, 0fBE055027, 0f3E1039F6;
	fma.rn.f32 	%f22, %f21, %f20, 0fBDF8CDCC;
	fma.rn.f32 	%f23, %f22, %f20, 0f3E0F2955;
	fma.rn.f32 	%f24, %f23, %f20, 0fBE2AD8B9;
	fma.rn.f32 	%f25, %f24, %f20, 0f3E4CED0B;
	fma.rn.f32 	%f26, %f25, %f20, 0fBE7FFF22;
	fma.rn.f32 	%f27, %f26, %f20, 0f3EAAAA78;
	fma.rn.f32 	%f28, %f27, %f20, 0fBF000000;
	mul.f32 	%f29, %f20, %f28;
	fma.rn.f32 	%f30, %f29, %f20, %f20;
	fma.rn.f32 	%f31, %f19, 0f3F317218, %f30;
	setp.gt.u32 	%p69, %r964, 2139095039;
	fma.rn.f32 	%f32, %f15, 0f7F800000, 0f7F800000;
	selp.f32 	%f33, %f32, %f31, %p69;
	setp.eq.f32 	%p70, %f15, 0f00000000;
	mul.f32 	%f34, %f33, 0fC0000000;
	selp.f32 	%f35, 0f7F800000, %f34, %p70;
	sqrt.rn.f32 	%f36, %f35;
	sin.approx.f32 	%f37, %f13;
	cos.approx.f32 	%f38, %f13;
	mul.f32 	%f43, %f36, %f37;
	mul.f32 	%f42, %f36, %f38;
	mov.b32 	%r1268, 1;
	mov.u32 	%r991, %r989;
	mov.u32 	%r992, %r990;
	mov.u32 	%r990, %r988;
	mov.u32 	%r989, %r1278;
	mov.u32 	%r988, %r1279;
$L__BB0_120:
	fma.rn.f32 	%f8, %f3, %f43, %f2;
	add.s32 	%r1269, %r1269, 1;
	ld.global.f32 	%f39, [%rd12];
	setp.ltu.f32 	%p72, %f8, %f39;
	mov.pred 	%p79, -1;
	@%p72 bra 	$L__BB0_123;
	ld.global.f32 	%f40, [%rd13];
	setp.gtu.f32 	%p74, %f8, %f40;
	@%p74 bra 	$L__BB0_123;
	st.global.f32 	[%rd14], %f8;
	mov.pred 	%p79, 0;
$L__BB0_123:
	setp.lt.s32 	%p76, %r1269, %r574;
	and.pred  	%p77, %p79, %p76;
	@%p77 bra 	$L__BB0_118;
	setp.lt.s32 	%p78, %r1269, %r574;
	@%p78 bra 	$L__BB0_126;
$L__BB0_125:
	mov.u64 	%rd38, $str;
	cvta.global.u64 	%rd39, %rd38;
	{ // callseq 0, 0
	.param .b64 param0;
	st.param.b64 	[param0], %rd39;
	.param .b64 param1;
	st.param.b64 	[param1], 0;
	.param .b32 retval0;
	call.uni (retval0), 
	vprintf, 
	(
	param0, 
	param1
	);
	ld.param.b32 	%r968, [retval0];
	} // callseq 0
$L__BB0_126:
	ret;

}


// ===== COMPILED SASS (sm_100) =====

	.target	sm_100

	.elftype	@"ET_EXEC"


//--------------------- .note.nv.tkinfo           --------------------------
	.section	.note.nv.tkinfo,"",@"SHT_NOTE"
	.sectionflags	@"SHF_NOTE_NV_TKINFO"
	.tkinfo
        /*0018*/ 	.word	0x00000002
        /*0030*/ 	.string	""
        /*0030*/ 	.string	"ptxas"
        /*0030*/ 	.string	"Cuda compilation tools, release 13.0, V13.0.88"
        /*0030*/ 	.string	"Build cuda_13.0.r13.0/compiler.36424714_0"
        /*0030*/ 	.string	"-arch sm_100 -m 64 "



//--------------------- .note.nv.cuinfo           --------------------------
	.section	.note.nv.cuinfo,"",@"SHT_NOTE"
	.sectionflags	@"SHF_NOTE_NV_CUINFO"
        /*0018*/ 	.short	0x0002
        /*001a*/ 	.short	0x0064
        /*001c*/ 	.short	0x0082
	.zero		2


//--------------------- .nv.info                  --------------------------
	.section	.nv.info,"",@"SHT_CUDA_INFO"
	.align	4


	//----- nvinfo : EIATTR_REGCOUNT
	.align		4
        /*0000*/ 	.byte	0x04, 0x2f
        /*0002*/ 	.short	(.L_11 - .L_10)
	.align		4
.L_10:
        /*0004*/ 	.word	index@(rtruncnorm_kernel)
        /*0008*/ 	.word	0x0000001f


	//----- nvinfo : EIATTR_FRAME_SIZE
	.align		4
.L_11:
        /*000c*/ 	.byte	0x04, 0x11
        /*000e*/ 	.short	(.L_13 - .L_12)
	.align		4
.L_12:
        /*0010*/ 	.word	index@($__internal_0_$__cuda_sm20_sqrt_rn_f32_slowpath)
        /*0014*/ 	.word	0x00000030


	//----- nvinfo : EIATTR_FRAME_SIZE
	.align		4
.L_13:
        /*0018*/ 	.byte	0x04, 0x11
        /*001a*/ 	.short	(.L_15 - .L_14)
	.align		4
.L_14:
        /*001c*/ 	.word	index@(rtruncnorm_kernel)
        /*0020*/ 	.word	0x00000030


	//----- nvinfo : EIATTR_MIN_STACK_SIZE
	.align		4
.L_15:
        /*0024*/ 	.byte	0x04, 0x12
        /*0026*/ 	.short	(.L_17 - .L_16)
	.align		4
.L_16:
        /*0028*/ 	.word	index@(rtruncnorm_kernel)
        /*002c*/ 	.word	0x00000030
.L_17:


//--------------------- .nv.compat                --------------------------
	.section	.nv.compat,"",@"SHT_CUDA_COMPAT_INFO"
	.align	4
        /*0000*/ 	.byte	0x02, 0x09, 0x00, 0x00, 0x02, 0x02, 0x01, 0x00, 0x02, 0x05, 0x05, 0x00, 0x03, 0x07, 0x01, 0x01
        /*0010*/ 	.byte	0x02, 0x03, 0x00, 0x00, 0x02, 0x06, 0x01, 0x00, 0x04, 0x0b, 0x08, 0x00, 0x01, 0x00, 0x00, 0x00
        /*0020*/ 	.byte	0x00, 0x00, 0x00, 0x00


//--------------------- .nv.info.rtruncnorm_kernel --------------------------
	.section	.nv.info.rtruncnorm_kernel,"",@"SHT_CUDA_INFO"
	.sectionflags	@""
	.align	4


	//----- nvinfo : EIATTR_CUDA_API_VERSION
	.align		4
        /*0000*/ 	.byte	0x04, 0x37
        /*0002*/ 	.short	(.L_19 - .L_18)
.L_18:
        /*0004*/ 	.word	0x00000082


	//----- nvinfo : EIATTR_KPARAM_INFO
	.align		4
.L_19:
        /*0008*/ 	.byte	0x04, 0x17
        /*000a*/ 	.short	(.L_21 - .L_20)
.L_20:
        /*000c*/ 	.word	0x00000000
        /*0010*/ 	.short	0x0009
        /*0012*/ 	.short	0x003c
        /*0014*/ 	.byte	0x00, 0xf0, 0x11, 0x00


	//----- nvinfo : EIATTR_KPARAM_INFO
	.align		4
.L_21:
        /*0018*/ 	.byte	0x04, 0x17
        /*001a*/ 	.short	(.L_23 - .L_22)
.L_22:
        /*001c*/ 	.word	0x00000000
        /*0020*/ 	.short	0x0008
        /*0022*/ 	.short	0x0038
        /*0024*/ 	.byte	0x00, 0xf0, 0x11, 0x00


	//----- nvinfo : EIATTR_KPARAM_INFO
	.align		4
.L_23:
        /*0028*/ 	.byte	0x04, 0x17
        /*002a*/ 	.short	(.L_25 - .L_24)
.L_24:
        /*002c*/ 	.word	0x00000000
        /*0030*/ 	.short	0x0007
        /*0032*/ 	.short	0x0034
        /*0034*/ 	.byte	0x00, 0xf0, 0x11, 0x00


	//----- nvinfo : EIATTR_KPARAM_INFO
	.align		4
.L_25:
        /*0038*/ 	.byte	0x04, 0x17
        /*003a*/ 	.short	(.L_27 - .L_26)
.L_26:
        /*003c*/ 	.word	0x00000000
        /*0040*/ 	.short	0x0006
        /*0042*/ 	.short	0x0030
        /*0044*/ 	.byte	0x00, 0xf0, 0x11, 0x00


	//----- nvinfo : EIATTR_KPARAM_INFO
	.align		4
.L_27:
        /*0048*/ 	.byte	0x04, 0x17
        /*004a*/ 	.short	(.L_29 - .L_28)
.L_28:
        /*004c*/ 	.word	0x00000000
        /*0050*/ 	.short	0x0005
        /*0052*/ 	.short	0x0028
        /*0054*/ 	.byte	0x00, 0xf5, 0x21, 0x00


	//----- nvinfo : EIATTR_KPARAM_INFO
	.align		4
.L_29:
        /*0058*/ 	.byte	0x04, 0x17
        /*005a*/ 	.short	(.L_31 - .L_30)
.L_30:
        /*005c*/ 	.word	0x00000000
        /*0060*/ 	.short	0x0004
        /*0062*/ 	.short	0x0020
        /*0064*/ 	.byte	0x00, 0xf5, 0x21, 0x00


	//----- nvinfo : EIATTR_KPARAM_INFO
	.align		4
.L_31:
        /*0068*/ 	.byte	0x04, 0x17
        /*006a*/ 	.short	(.L_33 - .L_32)
.L_32:
        /*006c*/ 	.word	0x00000000
        /*0070*/ 	.short	0x0003
        /*0072*/ 	.short	0x0018
        /*0074*/ 	.byte	0x00, 0xf5, 0x21, 0x00


	//----- nvinfo : EIATTR_KPARAM_INFO
	.align		4
.L_33:
        /*0078*/ 	.byte	0x04, 0x17
        /*007a*/ 	.short	(.L_35 - .L_34)
.L_34:
        /*007c*/ 	.word	0x00000000
        /*0080*/ 	.short	0x0002
        /*0082*/ 	.short	0x0010
        /*0084*/ 	.byte	0x00, 0xf5, 0x21, 0x00


	//----- nvinfo : EIATTR_KPARAM_INFO
	.align		4
.L_35:
        /*0088*/ 	.byte	0x04, 0x17
        /*008a*/ 	.short	(.L_37 - .L_36)
.L_36:
        /*008c*/ 	.word	0x00000000
        /*0090*/ 	.short	0x0001
        /*0092*/ 	.short	0x0008
        /*0094*/ 	.byte	0x00, 0xf0, 0x11, 0x00


	//----- nvinfo : EIATTR_KPARAM_INFO
	.align		4
.L_37:
        /*0098*/ 	.byte	0x04, 0x17
        /*009a*/ 	.short	(.L_39 - .L_38)
.L_38:
        /*009c*/ 	.word	0x00000000
        /*00a0*/ 	.short	0x0000
        /*00a2*/ 	.short	0x0000
        /*00a4*/ 	.byte	0x00, 0xf5, 0x21, 0x00


	//----- nvinfo : EIATTR_SPARSE_MMA_MASK
	.align		4
.L_39:
        /*00a8*/ 	.byte	0x03, 0x50
        /*00aa*/ 	.short	0x0000


	//----- nvinfo : EIATTR_MAXREG_COUNT
	.align		4
        /*00ac*/ 	.byte	0x03, 0x1b
        /*00ae*/ 	.short	0x00ff


	//----- nvinfo : EIATTR_EXTERNS
	.align		4
        /*00b0*/ 	.byte	0x04, 0x0f
        /*00b2*/ 	.short	(.L_41 - .L_40)


	//   ....[0]....
	.align		4
.L_40:
        /*00b4*/ 	.word	index@(vprintf)


	//----- nvinfo : EIATTR_MERCURY_ISA_VERSION
	.align		4
.L_41:
        /*00b8*/ 	.byte	0x03, 0x5f
        /*00ba*/ 	.short	0x0101


	//----- nvinfo : EIATTR_VRC_CTA_INIT_COUNT
	.align		4
        /*00bc*/ 	.byte	0x02, 0x4a
	.zero		1
	.zero		1


	//----- nvinfo : EIATTR_SYSCALL_OFFSETS
	.align		4
        /*00c0*/ 	.byte	0x04, 0x46
        /*00c2*/ 	.short	(.L_43 - .L_42)


	//   ....[0]....
.L_42:
        /*00c4*/ 	.word	0x00002f30


	//----- nvinfo : EIATTR_EXIT_INSTR_OFFSETS
	.align		4
.L_43:
        /*00c8*/ 	.byte	0x04, 0x1c
        /*00ca*/ 	.short	(.L_45 - .L_44)


	//   ....[0]....
.L_44:
        /*00cc*/ 	.word	0x00002770


	//   ....[1]....
        /*00d0*/ 	.word	0x00002eb0


	//   ....[2]....
        /*00d4*/ 	.word	0x00002f40


	//----- nvinfo : EIATTR_CRS_STACK_SIZE
	.align		4
.L_45:
        /*00d8*/ 	.byte	0x04, 0x1e
        /*00da*/ 	.short	(.L_47 - .L_46)
.L_46:
        /*00dc*/ 	.word	0x00000000


	//----- nvinfo : EIATTR_CBANK_PARAM_SIZE
	.align		4
.L_47:
        /*00e0*/ 	.byte	0x03, 0x19
        /*00e2*/ 	.short	0x0040


	//----- nvinfo : EIATTR_PARAM_CBANK
	.align		4
        /*00e4*/ 	.byte	0x04, 0x0a
        /*00e6*/ 	.short	(.L_49 - .L_48)
	.align		4
.L_48:
        /*00e8*/ 	.word	index@(.nv.constant0.rtruncnorm_kernel)
        /*00ec*/ 	.short	0x0380
        /*00ee*/ 	.short	0x0040


	//----- nvinfo : EIATTR_SW_WAR
	.align		4
.L_49:
        /*00f0*/ 	.byte	0x04, 0x36
        /*00f2*/ 	.short	(.L_51 - .L_50)
.L_50:
        /*00f4*/ 	.word	0x00000008
.L_51:


//--------------------- .nv.callgraph             --------------------------
	.section	.nv.callgraph,"",@"SHT_CUDA_CALLGRAPH"
	.align	4
	.sectionentsize	8
	.align		4
        /*0000*/ 	.word	0x00000000
	.align		4
        /*0004*/ 	.word	0xffffffff
	.align		4
        /*0008*/ 	.word	index@(rtruncnorm_kernel)
	.align		4
        /*000c*/ 	.word	index@(vprintf)
	.align		4
        /*0010*/ 	.word	0x00000000
	.align		4
        /*0014*/ 	.word	0xfffffffe
	.align		4
        /*0018*/ 	.word	0x00000000
	.align		4
        /*001c*/ 	.word	0xfffffffd
	.align		4
        /*0020*/ 	.word	0x00000000
	.align		4
        /*0024*/ 	.word	0xfffffffc


//--------------------- .nv.constant4             --------------------------
	.section	.nv.constant4,"a",@progbits
	.align	8
	.align		8
.nv.constant4:
        /*0000*/ 	.dword	vprintf
	.align		8
        /*0008*/ 	.dword	precalc_xorwow_matrix
	.align		8
        /*0010*/ 	.dword	precalc_xorwow_offset_matrix
	.align		8
        /*0018*/ 	.dword	mrg32k3aM1
	.align		8
        /*0020*/ 	.dword	mrg32k3aM2
	.align		8
        /*0028*/ 	.dword	mrg32k3aM1SubSeq
	.align		8
        /*0030*/ 	.dword	mrg32k3aM2SubSeq
	.align		8
        /*0038*/ 	.dword	mrg32k3aM1Seq
	.align		8
        /*0040*/ 	.dword	mrg32k3aM2Seq
	.align		8
        /*0048*/ 	.dword	$str


//--------------------- .nv.constant3             --------------------------
	.section	.nv.constant3,"a",@progbits
	.align	8
.nv.constant3:
	.type		__cr_lgamma_table,@object
	.size		__cr_lgamma_table,(.L_8 - __cr_lgamma_table)
__cr_lgamma_table:
        /*0000*/ 	.byte	0x00, 0x00, 0x00, 0x00, 0x00, 0x00, 0x00, 0x00, 0x00, 0x00, 0x00, 0x00, 0x00, 0x00, 0x00, 0x00
        /*0010*/ 	.byte	0xef, 0x39, 0xfa, 0xfe, 0x42, 0x2e, 0xe6, 0x3f, 0x02, 0x20, 0x2a, 0xfa, 0x0b, 0xab, 0xfc, 0x3f
        /*0020*/ 	.byte	0xf9, 0x2c, 0x92, 0x7c, 0xa7, 0x6c, 0x09, 0x40, 0xc9, 0x79, 0x44, 0x3c, 0x64, 0x26, 0x13, 0x40
        /*0030*/ 	.byte	0xca, 0x01, 0xcf, 0x3a, 0x27, 0x51, 0x1a, 0x40, 0x30, 0xcc, 0x2d, 0xf3, 0xe1, 0x0c, 0x21, 0x40
        /*0040*/ 	.byte	0x0d, 0xb7, 0xfc, 0x82, 0x8e, 0x35, 0x25, 0x40
.L_8:


//--------------------- .text.rtruncnorm_kernel   --------------------------
	.section	.text.rtruncnorm_kernel,"ax",@progbits
	.align	128
        .global         rtruncnorm_kernel
        .type           rtruncnorm_kernel,@function
        .size           rtruncnorm_kernel,(.L_x_22 - rtruncnorm_kernel)
        .other          rtruncnorm_kernel,@"STO_CUDA_ENTRY STV_DEFAULT"
rtruncnorm_kernel:
.text.rtruncnorm_kernel:
[----:B------:R-:W0:Y:S01]  /*0000*/  LDC R1, c[0x0][0x37c] ;  /* 0x0000df00ff017b82 */ /* 0x000e220000000800 */
[----:B------:R-:W1:Y:S07]  /*0010*/  S2R R3, SR_TID.Z ;  /* 0x0000000000037919 */ /* 0x000e6e0000002300 */
[----:B------:R-:W-:Y:S01]  /*0020*/  S2UR UR4, SR_CTAID.X ;  /* 0x00000000000479c3 */ /* 0x000fe20000002500 */
[----:B------:R-:W2:Y:S01]  /*0030*/  LDCU UR6, c[0x0][0x370] ;  /* 0x00006e00ff0677ac */ /* 0x000ea20008000800 */
[----:B------:R-:W-:Y:S01]  /*0040*/  IMAD.MOV.U32 R4, RZ, RZ, -0x266e14b1 ;  /* 0xd991eb4fff047424 */ /* 0x000fe200078e00ff */
[----:B------:R-:W3:Y:S01]  /*0050*/  S2R R5, SR_TID.Y ;  /* 0x0000000000057919 */ /* 0x000ee20000002200 */
[----:B0-----:R-:W-:Y:S01]  /*0060*/  VIADD R1, R1, 0xffffffd0 ;  /* 0xffffffd001017836 */ /* 0x001fe20000000000 */
[----:B------:R-:W0:Y:S01]  /*0070*/  LDCU UR7, c[0x0][0x360] ;  /* 0x00006c00ff0777ac */ /* 0x000e220008000800 */
[----:B------:R-:W0:Y:S02]  /*0080*/  S2R R7, SR_TID.X ;  /* 0x0000000000077919 */ /* 0x000e240000002100 */
[----:B------:R-:W2:Y:S01]  /*0090*/  S2UR UR5, SR_CTAID.Y ;  /* 0x00000000000579c3 */ /* 0x000ea20000002600 */
[----:B------:R-:W3:Y:S07]  /*00a0*/  LDCU UR8, c[0x0][0x364] ;  /* 0x00006c80ff0877ac */ /* 0x000eee0008000800 */
[----:B------:R-:W1:Y:S08]  /*00b0*/  LDC R0, c[0x0][0x368] ;  /* 0x0000da00ff007b82 */ /* 0x000e700000000800 */
[----:B------:R-:W4:Y:S01]  /*00c0*/  LDC.64 R8, c[0x0][0x3b0] ;  /* 0x0000ec00ff087b82 */ /* 0x000f220000000a00 */
[----:B--2---:R-:W-:-:S06]  /*00d0*/  UIMAD UR4, UR5, UR6, UR4 ;  /* 0x00000006050472a4 */ /* 0x004fcc000f8e0204 */
[----:B-1----:R-:W-:-:S04]  /*00e0*/  IMAD R0, R0, UR4, R3 ;  /* 0x0000000400007c24 */ /* 0x002fc8000f8e0203 */
[----:B---3--:R-:W-:Y:S01]  /*00f0*/  IMAD R0, R0, UR8, R5 ;  /* 0x0000000800007c24 */ /* 0x008fe2000f8e0205 */
[----:B------:R-:W1:Y:S03]  /*0100*/  LDCU.64 UR8, c[0x0][0x358] ;  /* 0x00006b00ff0877ac */ /* 0x000e660008000a00 */
[----:B0-----:R-:W-:Y:S01]  /*0110*/  IMAD R0, R0, UR7, R7 ;  /* 0x0000000700007c24 */ /* 0x001fe2000f8e0207 */
[----:B------:R-:W0:Y:S03]  /*0120*/  LDCU UR7, c[0x0][0x3b8] ;  /* 0x00007700ff0777ac */ /* 0x000e260008000800 */
[----:B----4-:R-:W-:-:S05]  /*0130*/  IMAD R2, R0, R9, R8 ;  /* 0x0000000900027224 */ /* 0x010fca00078e0208 */
[C---:B------:R-:W-:Y:S02]  /*0140*/  LOP3.LUT R3, R2.reuse, 0xaad26b49, RZ, 0x3c, !PT ;  /* 0xaad26b4902037812 */ /* 0x040fe400078e3cff */
[----:B------:R-:W-:-:S03]  /*0150*/  ISETP.GT.AND P0, PT, R2, -0x1, PT ;  /* 0xffffffff0200780c */ /* 0x000fc60003f04270 */
[----:B------:R-:W-:Y:S01]  /*0160*/  IMAD R3, R3, 0x4182bed5, RZ ;  /* 0x4182bed503037824 */ /* 0x000fe200078e02ff */
[----:B------:R-:W-:-:S03]  /*0170*/  SEL R2, R4, 0x8bf16996, P0 ;  /* 0x8bf1699604027807 */ /* 0x000fc60000000000 */
[C---:B------:R-:W-:Y:S01]  /*0180*/  VIADD R7, R3.reuse, 0x75bcd15 ;  /* 0x075bcd1503077836 */ /* 0x040fe20000000000 */
[C---:B------:R-:W-:Y:S01]  /*0190*/  IADD3 R6, PT, PT, R2.reuse, 0x64f0c9, R3 ;  /* 0x0064f0c902067810 */ /* 0x040fe20007ffe003 */
[C---:B------:R-:W-:Y:S01]  /*01a0*/  VIADD R5, R2.reuse, 0x1f123bb5 ;  /* 0x1f123bb502057836 */ /* 0x040fe20000000000 */
[C---:B------:R-:W-:Y:S01]  /*01b0*/  LOP3.LUT R4, R3.reuse, 0x159a55e5, RZ, 0x3c, !PT ;  /* 0x159a55e503047812 */ /* 0x040fe200078e3cff */
[----:B------:R-:W-:Y:S01]  /*01c0*/  VIADD R3, R3, 0x583f19 ;  /* 0x00583f1903037836 */ /* 0x000fe20000000000 */
[----:B------:R-:W-:Y:S01]  /*01d0*/  LOP3.LUT R2, R2, 0x5491333, RZ, 0x3c, !PT ;  /* 0x0549133302027812 */ /* 0x000fe200078e3cff */
[----:B------:R2:W-:Y:S01]  /*01e0*/  STL.64 [R1], R6 ;  /* 0x0000000601007387 */ /* 0x0005e20000100a00 */
[----:B0-----:R-:W-:-:S03]  /*01f0*/  UISETP.NE.AND UP0, UPT, UR7, URZ, UPT ;  /* 0x000000ff0700728c */ /* 0x001fc6000bf05270 */
[----:B------:R2:W-:Y:S04]  /*0200*/  STL.64 [R1+0x8], R4 ;  /* 0x0000080401007387 */ /* 0x0005e80000100a00 */
[----:B------:R2:W-:Y:S02]  /*0210*/  STL.64 [R1+0x10], R2 ;  /* 0x0000100201007387 */ /* 0x0005e40000100a00 */
[----:B-1----:R-:W-:Y:S05]  /*0220*/  BRA.U !UP0, `(.L_x_0) ;  /* 0x0000002508487547 */ /* 0x002fea000b800000 */
[----:B------:R-:W-:Y:S01]  /*0230*/  IMAD.MOV.U32 R10, RZ, RZ, RZ ;  /* 0x000000ffff0a7224 */ /* 0x000fe200078e00ff */
[----:B------:R-:W0:Y:S01]  /*0240*/  LDCU UR6, c[0x0][0x3b8] ;  /* 0x00007700ff0677ac */ /* 0x000e220008000800 */
[----:B------:R-:W-:-:S12]  /*0250*/  USHF.R.S32.HI UR7, URZ, 0x1f, UR7 ;  /* 0x0000001fff077899 */ /* 0x000fd80008011407 */
.L_x_8:
[----:B0-----:R-:W-:-:S04]  /*0260*/  ULOP3.LUT UR4, UR6, 0x3, URZ, 0xc0, !UPT ;  /* 0x0000000306047892 */ /* 0x001fc8000f8ec0ff */
[----:B------:R-:W-:-:S04]  /*0270*/  UISETP.NE.U32.AND UP0, UPT, UR4, URZ, UPT ;  /* 0x000000ff0400728c */ /* 0x000fc8000bf05070 */
[----:B------:R-:W-:-:S09]  /*0280*/  UISETP.NE.AND.EX UP0, UPT, URZ, URZ, UPT, UP0 ;  /* 0x000000ffff00728c */ /* 0x000fd2000bf05300 */
[----:B-1-3--:R-:W-:Y:S05]  /*0290*/  BRA.U !UP0, `(.L_x_1) ;  /* 0x00000025080c7547 */ /* 0x00afea000b800000 */
[----:B------:R-:W0:Y:S01]  /*02a0*/  LDC.64 R8, c[0x4][0x8] ;  /* 0x01000200ff087b82 */ /* 0x000e220000000a00 */
[----:B------:R-:W-:Y:S01]  /*02b0*/  IMAD.MOV.U32 R14, RZ, RZ, RZ ;  /* 0x000000ffff0e7224 */ /* 0x000fe200078e00ff */
[----:B--2---:R-:W-:Y:S02]  /*02c0*/  CS2R R2, SRZ ;  /* 0x0000000000027805 */ /* 0x004fe4000001ff00 */
[----:B------:R-:W-:Y:S01]  /*02d0*/  CS2R R4, SRZ ;  /* 0x0000000000047805 */ /* 0x000fe2000001ff00 */
[----:B------:R-:W-:Y:S02]  /*02e0*/  IMAD.MOV.U32 R7, RZ, RZ, RZ ;  /* 0x000000ffff077224 */ /* 0x000fe400078e00ff */
[----:B0-----:R-:W-:-:S07]  /*02f0*/  IMAD.WIDE.U32 R8, R10, 0xc80, R8 ;  /* 0x00000c800a087825 */ /* 0x001fce00078e0008 */
.L_x_3:
[----:B------:R-:W-:-:S06]  /*0300*/  IMAD R11, R14, 0x4, R1 ;  /* 0x000000040e0b7824 */ /* 0x000fcc00078e0201 */
[----:B------:R-:W5:Y:S01]  /*0310*/  LDL R11, [R11+0x4] ;  /* 0x000004000b0b7983 */ /* 0x000f620000100800 */
[----:B------:R-:W-:-:S07]  /*0320*/  IMAD.MOV.U32 R16, RZ, RZ, RZ ;  /* 0x000000ffff107224 */ /* 0x000fce00078e00ff */
.L_x_2:
[----:B-----5:R-:W-:Y:S01]  /*0330*/  SHF.R.U32.HI R21, RZ, R16, R11 ;  /* 0x00000010ff157219 */ /* 0x020fe2000001160b */
[----:B------:R-:W-:-:S03]  /*0340*/  IMAD.SHL.U32 R13, R14, 0x20, RZ ;  /* 0x000000200e0d7824 */ /* 0x000fc600078e00ff */
[----:B------:R-:W-:Y:S01]  /*0350*/  LOP3.LUT R15, R21, 0x1, RZ, 0xc0, !PT ;  /* 0x00000001150f7812 */ /* 0x000fe200078ec0ff */
[----:B------:R-:W-:-:S03]  /*0360*/  IMAD.IADD R12, R13, 0x1, R16 ;  /* 0x000000010d0c7824 */ /* 0x000fc600078e0210 */
[----:B------:R-:W-:Y:S01]  /*0370*/  ISETP.NE.U32.AND P0, PT, R15, 0x1, PT ;  /* 0x000000010f00780c */ /* 0x000fe20003f05070 */
[----:B------:R-:W-:-:S03]  /*0380*/  IMAD R13, R12, 0x5, RZ ;  /* 0x000000050c0d7824 */ /* 0x000fc600078e02ff */
[----:B------:R-:W-:Y:S01]  /*0390*/  R2P PR, R21, 0x7e ;  /* 0x0000007e15007804 */ /* 0x000fe20000000000 */
[----:B------:R-:W-:-:S08]  /*03a0*/  IMAD.WIDE.U32 R12, R13, 0x4, R8 ;  /* 0x000000040d0c7825 */ /* 0x000fd000078e0008 */
[----:B------:R-:W2:Y:S04]  /*03b0*/  @!P0 LDG.E R18, desc[UR8][R12.64+0x10] ;  /* 0x000010080c128981 */ /* 0x000ea8000c1e1900 */
[----:B------:R-:W3:Y:S04]  /*03c0*/  @P1 LDG.E R20, desc[UR8][R12.64+0x24] ;  /* 0x000024080c141981 */ /* 0x000ee8000c1e1900 */
[----:B------:R-:W4:Y:S04]  /*03d0*/  @P2 LDG.E R22, desc[UR8][R12.64+0x38] ;  /* 0x000038080c162981 */ /* 0x000f28000c1e1900 */
[----:B------:R-:W4:Y:S04]  /*03e0*/  @P3 LDG.E R24, desc[UR8][R12.64+0x4c] ;  /* 0x00004c080c183981 */ /* 0x000f28000c1e1900 */
[----:B------:R-:W4:Y:S04]  /*03f0*/  @P4 LDG.E R26, desc[UR8][R12.64+0x60] ;  /* 0x000060080c1a4981 */ /* 0x000f28000c1e1900 */
[----:B------:R-:W4:Y:S04]  /*0400*/  @!P0 LDG.E R15, desc[UR8][R12.64+0x4] ;  /* 0x000004080c0f8981 */ /* 0x000f28000c1e1900 */
[----:B------:R-:W4:Y:S04]  /*0410*/  @!P0 LDG.E R17, desc[UR8][R12.64+0xc] ;  /* 0x00000c080c118981 */ /* 0x000f28000c1e1900 */
[----:B------:R-:W4:Y:S04]  /*0420*/  @P1 LDG.E R19, desc[UR8][R12.64+0x18] ;  /* 0x000018080c131981 */ /* 0x000f28000c1e1900 */
[----:B------:R-:W4:Y:S04]  /*0430*/  @P3 LDG.E R23, desc[UR8][R12.64+0x40] ;  /* 0x000040080c173981 */ /* 0x000f28000c1e1900 */
[----:B------:R-:W4:Y:S04]  /*0440*/  @P5 LDG.E R25, desc[UR8][R12.64+0x70] ;  /* 0x000070080c195981 */ /* 0x000f28000c1e1900 */
[----:B------:R-:W4:Y:S01]  /*0450*/  @P6 LDG.E R28, desc[UR8][R12.64+0x88] ;  /* 0x000088080c1c6981 */ /* 0x000f22000c1e1900 */
[----:B--2---:R-:W-:-:S03]  /*0460*/  @!P0 LOP3.LUT R3, R3, R18, RZ, 0x3c, !PT ;  /* 0x0000001203038212 */ /* 0x004fc600078e3cff */
[----:B------:R-:W2:Y:S01]  /*0470*/  @!P0 LDG.E R18, desc[UR8][R12.64] ;  /* 0x000000080c128981 */ /* 0x000ea2000c1e1900 */
[----:B---3--:R-:W-:-:S03]  /*0480*/  @P1 LOP3.LUT R3, R3, R20, RZ, 0x3c, !PT ;  /* 0x0000001403031212 */ /* 0x008fc600078e3cff */
[----:B------:R-:W3:Y:S01]  /*0490*/  @!P0 LDG.E R20, desc[UR8][R12.64+0x8] ;  /* 0x000008080c148981 */ /* 0x000ee2000c1e1900 */
[----:B----4-:R-:W-:-:S03]  /*04a0*/  @P2 LOP3.LUT R3, R3, R22, RZ, 0x3c, !PT ;  /* 0x0000001603032212 */ /* 0x010fc600078e3cff */
[----:B------:R-:W4:Y:S01]  /*04b0*/  @P1 LDG.E R22, desc[UR8][R12.64+0x14] ;  /* 0x000014080c161981 */ /* 0x000f22000c1e1900 */
[----:B------:R-:W-:-:S03]  /*04c0*/  @P3 LOP3.LUT R3, R3, R24, RZ, 0x3c, !PT ;  /* 0x0000001803033212 */ /* 0x000fc600078e3cff */
[----:B------:R-:W4:Y:S01]  /*04d0*/  @P5 LDG.E R24, desc[UR8][R12.64+0x74] ;  /* 0x000074080c185981 */ /* 0x000f22000c1e1900 */
[----:B------:R-:W-:-:S03]  /*04e0*/  @P4 LOP3.LUT R3, R3, R26, RZ, 0x3c, !PT ;  /* 0x0000001a03034212 */ /* 0x000fc600078e3cff */
[----:B------:R-:W4:Y:S01]  /*04f0*/  @P3 LDG.E R26, desc[UR8][R12.64+0x44] ;  /* 0x000044080c1a3981 */ /* 0x000f22000c1e1900 */
[----:B------:R-:W-:-:S03]  /*0500*/  @!P0 LOP3.LUT R4, R4, R15, RZ, 0x3c, !PT ;  /* 0x0000000f04048212 */ /* 0x000fc600078e3cff */
[----:B------:R-:W4:Y:S01]  /*0510*/  @P1 LDG.E R15, desc[UR8][R12.64+0x20] ;  /* 0x000020080c0f1981 */ /* 0x000f22000c1e1900 */
[----:B------:R-:W-:-:S03]  /*0520*/  @!P0 LOP3.LUT R2, R2, R17, RZ, 0x3c, !PT ;  /* 0x0000001102028212 */ /* 0x000fc600078e3cff */
[----:B------:R-:W4:Y:S01]  /*0530*/  @P2 LDG.E R17, desc[UR8][R12.64+0x2c] ;  /* 0x00002c080c112981 */ /* 0x000f22000c1e1900 */
[----:B------:R-:W-:-:S03]  /*0540*/  @P1 LOP3.LUT R4, R4, R19, RZ, 0x3c, !PT ;  /* 0x0000001304041212 */ /* 0x000fc600078e3cff */
[----:B------:R-:W4:Y:S01]  /*0550*/  @P2 LDG.E R19, desc[UR8][R12.64+0x34] ;  /* 0x000034080c132981 */ /* 0x000f22000c1e1900 */
[----:B--2---:R-:W-:-:S03]  /*0560*/  @!P0 LOP3.LUT R7, R7, R18, RZ, 0x3c, !PT ;  /* 0x0000001207078212 */ /* 0x004fc600078e3cff */
[----:B------:R-:W2:Y:S01]  /*0570*/  @P1 LDG.E R18, desc[UR8][R12.64+0x1c] ;  /* 0x00001c080c121981 */ /* 0x000ea2000c1e1900 */
[----:B---3--:R-:W-:-:S03]  /*0580*/  @!P0 LOP3.LUT R5, R5, R20, RZ, 0x3c, !PT ;  /* 0x0000001405058212 */ /* 0x008fc600078e3cff */
[----:B------:R-:W3:Y:S01]  /*0590*/  @P2 LDG.E R20, desc[UR8][R12.64+0x28] ;  /* 0x000028080c142981 */ /* 0x000ee2000c1e1900 */
[----:B----4-:R-:W-:-:S03]  /*05a0*/  @P1 LOP3.LUT R7, R7, R22, RZ, 0x3c, !PT ;  /* 0x0000001607071212 */ /* 0x010fc600078e3cff */
[----:B------:R-:W4:Y:S01]  /*05b0*/  @P2 LDG.E R22, desc[UR8][R12.64+0x30] ;  /* 0x000030080c162981 */ /* 0x000f22000c1e1900 */
[----:B------:R-:W-:-:S03]  /*05c0*/  @P5 LOP3.LUT R3, R3, R24, RZ, 0x3c, !PT ;  /* 0x0000001803035212 */ /* 0x000fc600078e3cff */
[----:B------:R-:W4:Y:S01]  /*05d0*/  @P3 LDG.E R24, desc[UR8][R12.64+0x3c] ;  /* 0x00003c080c183981 */ /* 0x000f22000c1e1900 */
[----:B------:R-:W-:-:S03]  /*05e0*/  @P1 LOP3.LUT R2, R2, R15, RZ, 0x3c, !PT ;  /* 0x0000000f02021212 */ /* 0x000fc600078e3cff */
[----:B------:R-:W4:Y:S01]  /*05f0*/  @P3 LDG.E R15, desc[UR8][R12.64+0x48] ;  /* 0x000048080c0f3981 */ /* 0x000f22000c1e1900 */
[----:B------:R-:W-:-:S03]  /*0600*/  @P2 LOP3.LUT R4, R4, R17, RZ, 0x3c, !PT ;  /* 0x0000001104042212 */ /* 0x000fc600078e3cff */
[----:B------:R-:W4:Y:S01]  /*0610*/  @P4 LDG.E R17, desc[UR8][R12.64+0x54] ;  /* 0x000054080c114981 */ /* 0x000f22000c1e1900 */
[----:B------:R-:W-:Y:S02]  /*0620*/  @P2 LOP3.LUT R2, R2, R19, RZ, 0x3c, !PT ;  /* 0x0000001302022212 */ /* 0x000fe400078e3cff */
[----:B------:R-:W-:Y:S01]  /*0630*/  @P3 LOP3.LUT R4, R4, R23, RZ, 0x3c, !PT ;  /* 0x0000001704043212 */ /* 0x000fe200078e3cff */
[----:B------:R-:W4:Y:S04]  /*0640*/  @P4 LDG.E R19, desc[UR8][R12.64+0x5c] ;  /* 0x00005c080c134981 */ /* 0x000f28000c1e1900 */
[----:B------:R-:W4:Y:S01]  /*0650*/  @P5 LDG.E R23, desc[UR8][R12.64+0x68] ;  /* 0x000068080c175981 */ /* 0x000f22000c1e1900 */
[----:B--2---:R-:W-:-:S03]  /*0660*/  @P1 LOP3.LUT R5, R5, R18, RZ, 0x3c, !PT ;  /* 0x0000001205051212 */ /* 0x004fc600078e3cff */
[----:B------:R-:W2:Y:S01]  /*0670*/  @P4 LDG.E R18, desc[UR8][R12.64+0x50] ;  /* 0x000050080c124981 */ /* 0x000ea2000c1e1900 */
[----:B---3--:R-:W-:-:S03]  /*0680*/  @P2 LOP3.LUT R7, R7, R20, RZ, 0x3c, !PT ;  /* 0x0000001407072212 */ /* 0x008fc600078e3cff */
[----:B------:R-:W3:Y:S01]  /*0690*/  @P4 LDG.E R20, desc[UR8][R12.64+0x58] ;  /* 0x000058080c144981 */ /* 0x000ee2000c1e1900 */
[----:B----4-:R-:W-:-:S03]  /*06a0*/  @P2 LOP3.LUT R5, R5, R22, RZ, 0x3c, !PT ;  /* 0x0000001605052212 */ /* 0x010fc600078e3cff */
[----:B------:R-:W4:Y:S01]  /*06b0*/  @P5 LDG.E R22, desc[UR8][R12.64+0x64] ;  /* 0x000064080c165981 */ /* 0x000f22000c1e1900 */
[----:B------:R-:W-:-:S03]  /*06c0*/  @P3 LOP3.LUT R7, R7, R24, RZ, 0x3c, !PT ;  /* 0x0000001807073212 */ /* 0x000fc600078e3cff */
[----:B------:R-:W4:Y:S01]  /*06d0*/  @P5 LDG.E R24, desc[UR8][R12.64+0x6c] ;  /* 0x00006c080c185981 */ /* 0x000f22000c1e1900 */
[----:B------:R-:W-:Y:S02]  /*06e0*/  LOP3.LUT P0, RZ, R21, 0x80, RZ, 0xc0, !PT ;  /* 0x0000008015ff7812 */ /* 0x000fe4000780c0ff */
[----:B------:R-:W-:Y:S02]  /*06f0*/  @P3 LOP3.LUT R5, R5, R26, RZ, 0x3c, !PT ;  /* 0x0000001a05053212 */ /* 0x000fe400078e3cff */
[----:B------:R-:W-:Y:S02]  /*0700*/  @P3 LOP3.LUT R2, R2, R15, RZ, 0x3c, !PT ;  /* 0x0000000f02023212 */ /* 0x000fe400078e3cff */
[----:B------:R-:W4:Y:S01]  /*0710*/  @P6 LDG.E R15, desc[UR8][R12.64+0x7c] ;  /* 0x00007c080c0f6981 */ /* 0x000f22000c1e1900 */
[----:B------:R-:W-:-:S03]  /*0720*/  @P4 LOP3.LUT R4, R4, R17, RZ, 0x3c, !PT ;  /* 0x0000001104044212 */ /* 0x000fc600078e3cff */
[----:B------:R-:W4:Y:S01]  /*0730*/  @P6 LDG.E R17, desc[UR8][R12.64+0x84] ;  /* 0x000084080c116981 */ /* 0x000f22000c1e1900 */
[----:B------:R-:W-:-:S03]  /*0740*/  @P4 LOP3.LUT R2, R2, R19, RZ, 0x3c, !PT ;  /* 0x0000001302024212 */ /* 0x000fc600078e3cff */
[----:B------:R-:W4:Y:S01]  /*0750*/  @P0 LDG.E R26, desc[UR8][R12.64+0x9c] ;  /* 0x00009c080c1a0981 */ /* 0x000f22000c1e1900 */
[----:B------:R-:W-:-:S03]  /*0760*/  @P5 LOP3.LUT R4, R4, R23, RZ, 0x3c, !PT ;  /* 0x0000001704045212 */ /* 0x000fc600078e3cff */
        /* <DEDUP_REMOVED lines=10> */
[----:B------:R-:W-:Y:S02]  /*0810*/  @P5 LOP3.LUT R2, R2, R25, RZ, 0x3c, !PT ;  /* 0x0000001902025212 */ /* 0x000fe400078e3cff */
[----:B------:R-:W-:Y:S02]  /*0820*/  @P6 LOP3.LUT R3, R3, R28, RZ, 0x3c, !PT ;  /* 0x0000001c03036212 */ /* 0x000fe400078e3cff */
[----:B------:R-:W-:Y:S02]  /*0830*/  @P6 LOP3.LUT R4, R4, R15, RZ, 0x3c, !PT ;  /* 0x0000000f04046212 */ /* 0x000fe400078e3cff */
[----:B------:R-:W-:Y:S02]  /*0840*/  @P6 LOP3.LUT R2, R2, R17, RZ, 0x3c, !PT ;  /* 0x0000001102026212 */ /* 0x000fe400078e3cff */
[----:B------:R-:W-:Y:S02]  /*0850*/  @P0 LOP3.LUT R3, R3, R26, RZ, 0x3c, !PT ;  /* 0x0000001a03030212 */ /* 0x000fe400078e3cff */
[----:B------:R-:W-:-:S02]  /*0860*/  @P0 LOP3.LUT R4, R4, R19, RZ, 0x3c, !PT ;  /* 0x0000001304040212 */ /* 0x000fc400078e3cff */
[----:B------:R-:W-:Y:S02]  /*0870*/  @P0 LOP3.LUT R2, R2, R23, RZ, 0x3c, !PT ;  /* 0x0000001702020212 */ /* 0x000fe400078e3cff */
[----:B--2---:R-:W-:Y:S02]  /*0880*/  @P6 LOP3.LUT R7, R7, R18, RZ, 0x3c, !PT ;  /* 0x0000001207076212 */ /* 0x004fe400078e3cff */
[----:B---3--:R-:W-:Y:S02]  /*0890*/  @P6 LOP3.LUT R5, R5, R20, RZ, 0x3c, !PT ;  /* 0x0000001405056212 */ /* 0x008fe400078e3cff */
[----:B----4-:R-:W-:Y:S02]  /*08a0*/  @P0 LOP3.LUT R7, R7, R22, RZ, 0x3c, !PT ;  /* 0x0000001607070212 */ /* 0x010fe400078e3cff */
[----:B------:R-:W-:Y:S02]  /*08b0*/  @P0 LOP3.LUT R5, R5, R24, RZ, 0x3c, !PT ;  /* 0x0000001805050212 */ /* 0x000fe400078e3cff */
[----:B------:R-:W-:-:S13]  /*08c0*/  R2P PR, R21.B1, 0x7f ;  /* 0x0000007f15007804 */ /* 0x000fda0000001000 */
[----:B------:R-:W2:Y:S04]  /*08d0*/  @P0 LDG.E R18, desc[UR8][R12.64+0xa0] ;  /* 0x0000a0080c120981 */ /* 0x000ea8000c1e1900 */
[----:B------:R-:W3:Y:S04]  /*08e0*/  @P0 LDG.E R17, desc[UR8][R12.64+0xa4] ;  /* 0x0000a4080c110981 */ /* 0x000ee8000c1e1900 */
[----:B------:R-:W4:Y:S04]  /*08f0*/  @P0 LDG.E R20, desc[UR8][R12.64+0xa8] ;  /* 0x0000a8080c140981 */ /* 0x000f28000c1e1900 */
[----:B------:R-:W4:Y:S04]  /*0900*/  @P0 LDG.E R19, desc[UR8][R12.64+0xac] ;  /* 0x0000ac080c130981 */ /* 0x000f28000c1e1900 */
[----:B------:R-:W4:Y:S04]  /*0910*/  @P0 LDG.E R22, desc[UR8][R12.64+0xb0] ;  /* 0x0000b0080c160981 */ /* 0x000f28000c1e1900 */
[----:B------:R-:W4:Y:S04]  /*0920*/  @P1 LDG.E R24, desc[UR8][R12.64+0xb4] ;  /* 0x0000b4080c181981 */ /* 0x000f28000c1e1900 */
[----:B------:R-:W4:Y:S04]  /*0930*/  @P1 LDG.E R26, desc[UR8][R12.64+0xbc] ;  /* 0x0000bc080c1a1981 */ /* 0x000f28000c1e1900 */
[----:B------:R-:W4:Y:S04]  /*0940*/  @P1 LDG.E R15, desc[UR8][R12.64+0xc0] ;  /* 0x0000c0080c0f1981 */ /* 0x000f28000c1e1900 */
        /* <DEDUP_REMOVED lines=14> */
[----:B------:R-:W-:Y:S02]  /*0a30*/  LOP3.LUT P0, RZ, R21, 0x8000, RZ, 0xc0, !PT ;  /* 0x0000800015ff7812 */ /* 0x000fe4000780c0ff */
[----:B------:R-:W-:Y:S01]  /*0a40*/  @P1 LOP3.LUT R5, R5, R26, RZ, 0x3c, !PT ;  /* 0x0000001a05051212 */ /* 0x000fe200078e3cff */
[----:B------:R-:W4:Y:S01]  /*0a50*/  @P3 LDG.E R21, desc[UR8][R12.64+0xe0] ;  /* 0x0000e0080c153981 */ /* 0x000f22000c1e1900 */
[----:B------:R-:W-:-:S03]  /*0a60*/  @P1 LOP3.LUT R2, R2, R15, RZ, 0x3c, !PT ;  /* 0x0000000f02021212 */ /* 0x000fc600078e3cff */
[----:B------:R-:W4:Y:S04]  /*0a70*/  @P3 LDG.E R26, desc[UR8][R12.64+0xdc] ;  /* 0x0000dc080c1a3981 */ /* 0x000f28000c1e1900 */
[----:B------:R-:W4:Y:S01]  /*0a80*/  @P3 LDG.E R15, desc[UR8][R12.64+0xe8] ;  /* 0x0000e8080c0f3981 */ /* 0x000f22000c1e1900 */
[----:B------:R-:W-:-:S03]  /*0a90*/  @P1 LOP3.LUT R4, R4, R23, RZ, 0x3c, !PT ;  /* 0x0000001704041212 */ /* 0x000fc600078e3cff */
        /* <DEDUP_REMOVED lines=41> */
[----:B------:R-:W-:-:S05]  /*0d30*/  VIADD R16, R16, 0x10 ;  /* 0x0000001010107836 */ /* 0x000fca0000000000 */
[----:B------:R-:W-:Y:S02]  /*0d40*/  ISETP.NE.AND P1, PT, R16, 0x20, PT ;  /* 0x000000201000780c */ /* 0x000fe40003f25270 */
[----:B--2---:R-:W-:Y:S02]  /*0d50*/  @P5 LOP3.LUT R3, R3, R18, RZ, 0x3c, !PT ;  /* 0x0000001203035212 */ /* 0x004fe400078e3cff */
[----:B---3--:R-:W-:Y:S02]  /*0d60*/  @P6 LOP3.LUT R4, R4, R17, RZ, 0x3c, !PT ;  /* 0x0000001104046212 */ /* 0x008fe400078e3cff */
[----:B----4-:R-:W-:Y:S02]  /*0d70*/  @P6 LOP3.LUT R7, R7, R20, RZ, 0x3c, !PT ;  /* 0x0000001407076212 */ /* 0x010fe400078e3cff */
[----:B------:R-:W-:Y:S02]  /*0d80*/  @P6 LOP3.LUT R2, R2, R19, RZ, 0x3c, !PT ;  /* 0x0000001302026212 */ /* 0x000fe400078e3cff */
[----:B------:R-:W-:-:S02]  /*0d90*/  @P6 LOP3.LUT R5, R5, R22, RZ, 0x3c, !PT ;  /* 0x0000001605056212 */ /* 0x000fc400078e3cff */
[----:B------:R-:W-:Y:S02]  /*0da0*/  @P6 LOP3.LUT R3, R3, R24, RZ, 0x3c, !PT ;  /* 0x0000001803036212 */ /* 0x000fe400078e3cff */
[----:B------:R-:W-:Y:S02]  /*0db0*/  @P0 LOP3.LUT R5, R5, R28, RZ, 0x3c, !PT ;  /* 0x0000001c05050212 */ /* 0x000fe400078e3cff */
[----:B------:R-:W-:Y:S02]  /*0dc0*/  @P0 LOP3.LUT R3, R3, R23, RZ, 0x3c, !PT ;  /* 0x0000001703030212 */ /* 0x000fe400078e3cff */
[----:B------:R-:W-:Y:S02]  /*0dd0*/  @P0 LOP3.LUT R7, R7, R26, RZ, 0x3c, !PT ;  /* 0x0000001a07070212 */ /* 0x000fe400078e3cff */
[----:B------:R-:W-:Y:S02]  /*0de0*/  @P0 LOP3.LUT R2, R2, R21, RZ, 0x3c, !PT ;  /* 0x0000001502020212 */ /* 0x000fe400078e3cff */
[----:B------:R-:W-:Y:S01]  /*0df0*/  @P0 LOP3.LUT R4, R4, R15, RZ, 0x3c, !PT ;  /* 0x0000000f04040212 */ /* 0x000fe200078e3cff */
[----:B------:R-:W-:Y:S06]  /*0e00*/  @P1 BRA `(.L_x_2) ;  /* 0xfffffff400481947 */ /* 0x000fec000383ffff */
[----:B------:R-:W-:-:S05]  /*0e10*/  VIADD R14, R14, 0x1 ;  /* 0x000000010e0e7836 */ /* 0x000fca0000000000 */
[----:B------:R-:W-:-:S13]  /*0e20*/  ISETP.NE.AND P0, PT, R14, 0x5, PT ;  /* 0x000000050e00780c */ /* 0x000fda0003f05270 */
[----:B------:R-:W-:Y:S05]  /*0e30*/  @P0 BRA `(.L_x_3) ;  /* 0xfffffff400300947 */ /* 0x000fea000383ffff */
[----:B------:R0:W-:Y:S01]  /*0e40*/  STL [R1+0x4], R7 ;  /* 0x0000040701007387 */ /* 0x0001e20000100800 */
[----:B------:R-:W-:-:S03]  /*0e50*/  ULOP3.LUT UR4, UR6, 0x3, URZ, 0xc0, !UPT ;  /* 0x0000000306047892 */ /* 0x000fc6000f8ec0ff */
[----:B------:R0:W-:Y:S01]  /*0e60*/  STL.64 [R1+0x8], R4 ;  /* 0x0000080401007387 */ /* 0x0001e20000100a00 */
[----:B------:R-:W-:-:S03]  /*0e70*/  UISETP.NE.U32.AND UP0, UPT, UR4, 0x1, UPT ;  /* 0x000000010400788c */ /* 0x000fc6000bf05070 */
[----:B------:R0:W-:Y:S01]  /*0e80*/  STL.64 [R1+0x10], R2 ;  /* 0x0000100201007387 */ /* 0x0001e20000100a00 */
[----:B------:R-:W-:-:S09]  /*0e90*/  UISETP.NE.AND.EX UP0, UPT, URZ, URZ, UPT, UP0 ;  /* 0x000000ffff00728c */ /* 0x000fd2000bf05300 */
[----:B------:R-:W-:Y:S05]  /*0ea0*/  BRA.U !UP0, `(.L_x_1) ;  /* 0x0000001908087547 */ /* 0x000fea000b800000 */
[----:B------:R-:W-:Y:S01]  /*0eb0*/  UMOV UR4, URZ ;  /* 0x000000ff00047c82 */ /* 0x000fe20008000000 */
[----:B------:R-:W-:Y:S01]  /*0ec0*/  UMOV UR5, URZ ;  /* 0x000000ff00057c82 */ /* 0x000fe20008000000 */
[----:B------:R-:W-:Y:S02]  /*0ed0*/  IMAD.MOV.U32 R14, RZ, RZ, RZ ;  /* 0x000000ffff0e7224 */ /* 0x000fe400078e00ff */
[----:B0-----:R-:W-:Y:S02]  /*0ee0*/  IMAD.MOV.U32 R7, RZ, RZ, RZ ;  /* 0x000000ffff077224 */ /* 0x001fe400078e00ff */
[----:B------:R-:W-:Y:S02]  /*0ef0*/  IMAD.U32 R3, RZ, RZ, UR4 ;  /* 0x00000004ff037e24 */ /* 0x000fe4000f8e00ff */
[----:B------:R-:W-:Y:S02]  /*0f00*/  IMAD.U32 R2, RZ, RZ, UR5 ;  /* 0x00000005ff027e24 */ /* 0x000fe4000f8e00ff */
[----:B------:R-:W-:-:S02]  /*0f10*/  IMAD.U32 R5, RZ, RZ, UR4 ;  /* 0x00000004ff057e24 */ /* 0x000fc4000f8e00ff */
[----:B------:R-:W-:-:S07]  /*0f20*/  IMAD.U32 R4, RZ, RZ, UR5 ;  /* 0x00000005ff047e24 */ /* 0x000fce000f8e00ff */
.L_x_5:
[----:B------:R-:W-:-:S06]  /*0f30*/  IMAD R11, R14, 0x4, R1 ;  /* 0x000000040e0b7824 */ /* 0x000fcc00078e0201 */
[----:B------:R-:W5:Y:S01]  /*0f40*/  LDL R11, [R11+0x4] ;  /* 0x000004000b0b7983 */ /* 0x000f620000100800 */
[----:B------:R-:W-:-:S07]  /*0f50*/  IMAD.MOV.U32 R16, RZ, RZ, RZ ;  /* 0x000000ffff107224 */ /* 0x000fce00078e00ff */
.L_x_4:
        /* <DEDUP_REMOVED lines=183> */
[----:B------:R-:W-:Y:S05]  /*1ad0*/  BRA.U UP0, `(.L_x_1) ;  /* 0x0000000900fc7547 */ /* 0x000fea000b800000 */
[----:B------:R-:W-:Y:S01]  /*1ae0*/  UMOV UR4, URZ ;  /* 0x000000ff00047c82 */ /* 0x000fe20008000000 */
[----:B------:R-:W-:Y:S01]  /*1af0*/  UMOV UR5, URZ ;  /* 0x000000ff00057c82 */ /* 0x000fe20008000000 */
[----:B------:R-:W-:Y:S02]  /*1b00*/  IMAD.MOV.U32 R14, RZ, RZ, RZ ;  /* 0x000000ffff0e7224 */ /* 0x000fe400078e00ff */
[----:B-1----:R-:W-:Y:S02]  /*1b10*/  IMAD.MOV.U32 R7, RZ, RZ, RZ ;  /* 0x000000ffff077224 */ /* 0x002fe400078e00ff */
[----:B------:R-:W-:Y:S02]  /*1b20*/  IMAD.U32 R3, RZ, RZ, UR4 ;  /* 0x00000004ff037e24 */ /* 0x000fe4000f8e00ff */
[----:B------:R-:W-:Y:S02]  /*1b30*/  IMAD.U32 R2, RZ, RZ, UR5 ;  /* 0x00000005ff027e24 */ /* 0x000fe4000f8e00ff */
[----:B------:R-:W-:-:S02]  /*1b40*/  IMAD.U32 R5, RZ, RZ, UR4 ;  /* 0x00000004ff057e24 */ /* 0x000fc4000f8e00ff */
[----:B------:R-:W-:-:S07]  /*1b50*/  IMAD.U32 R4, RZ, RZ, UR5 ;  /* 0x00000005ff047e24 */ /* 0x000fce000f8e00ff */
.L_x_7:
[----:B------:R-:W-:-:S06]  /*1b60*/  IMAD R11, R14, 0x4, R1 ;  /* 0x000000040e0b7824 */ /* 0x000fcc00078e0201 */
[----:B------:R-:W5:Y:S01]  /*1b70*/  LDL R11, [R11+0x4] ;  /* 0x000004000b0b7983 */ /* 0x000f620000100800 */
[----:B------:R-:W-:-:S07]  /*1b80*/  IMAD.MOV.U32 R16, RZ, RZ, RZ ;  /* 0x000000ffff107224 */ /* 0x000fce00078e00ff */
.L_x_6:
        /* <DEDUP_REMOVED lines=177> */
[----:B------:R3:W-:Y:S04]  /*26a0*/  STL [R1+0x4], R7 ;  /* 0x0000040701007387 */ /* 0x0007e80000100800 */
[----:B------:R3:W-:Y:S04]  /*26b0*/  STL.64 [R1+0x8], R4 ;  /* 0x0000080401007387 */ /* 0x0007e80000100a00 */
[----:B------:R3:W-:Y:S02]  /*26c0*/  STL.64 [R1+0x10], R2 ;  /* 0x0000100201007387 */ /* 0x0007e40000100a00 */
.L_x_1:
[----:B------:R-:W-:Y:S01]  /*26d0*/  UISETP.GT.U32.AND UP0, UPT, UR6, 0x3, UPT ;  /* 0x000000030600788c */ /* 0x000fe2000bf04070 */
[----:B------:R-:W-:Y:S01]  /*26e0*/  VIADD R10, R10, 0x1 ;  /* 0x000000010a0a7836 */ /* 0x000fe20000000000 */
[----:B------:R-:W-:Y:S02]  /*26f0*/  USHF.R.U64 UR4, UR6, 0x2, UR7 ;  /* 0x0000000206047899 */ /* 0x000fe40008001207 */
[----:B------:R-:W-:Y:S02]  /*2700*/  UISETP.GT.U32.AND.EX UP0, UPT, UR7, URZ, UPT, UP0 ;  /* 0x000000ff0700728c */ /* 0x000fe4000bf04100 */
[----:B------:R-:W-:-:S03]  /*2710*/  USHF.R.U32.HI UR5, URZ, 0x2, UR7 ;  /* 0x00000002ff057899 */ /* 0x000fc60008011607 */
[----:B------:R-:W-:-:S04]  /*2720*/  UMOV UR6, UR4 ;  /* 0x0000000400067c82 */ /* 0x000fc80008000000 */
[----:B------:R-:W-:Y:S01]  /*2730*/  UMOV UR7, UR5 ;  /* 0x0000000500077c82 */ /* 0x000fe20008000000 */
[----:B------:R-:W-:Y:S05]  /*2740*/  BRA.U UP0, `(.L_x_8) ;  /* 0xffffffd900c47547 */ /* 0x000fea000b83ffff */
.L_x_0:
[----:B------:R-:W4:Y:S02]  /*2750*/  LDCU UR4, c[0x0][0x388] ;  /* 0x00007100ff0477ac */ /* 0x000f240008000800 */
[----:B----4-:R-:W-:-:S13]  /*2760*/  ISETP.GE.AND P0, PT, R0, UR4, PT ;  /* 0x0000000400007c0c */ /* 0x010fda000bf06270 */
[----:B------:R-:W-:Y:S05]  /*2770*/  @P0 EXIT ;  /* 0x000000000000094d */ /* 0x000fea0003800000 */
[----:B------:R-:W4:Y:S02]  /*2780*/  LDCU UR4, c[0x0][0x3bc] ;  /* 0x00007780ff0477ac */ /* 0x000f240008000800 */
[----:B----4-:R-:W-:-:S09]  /*2790*/  UISETP.GE.AND UP0, UPT, UR4, 0x1, UPT ;  /* 0x000000010400788c */ /* 0x010fd2000bf06270 */
[----:B------:R-:W-:Y:S05]  /*27a0*/  BRA.U !UP0, `(.L_x_9) ;  /* 0x0000000508c47547 */ /* 0x000fea000b800000 */
[----:B------:R-:W4:Y:S01]  /*27b0*/  LDC.64 R14, c[0x0][0x390] ;  /* 0x0000e400ff0e7b82 */ /* 0x000f220000000a00 */
[----:B------:R-:W-:Y:S01]  /*27c0*/  BSSY.RECONVERGENT B0, `(.L_x_10) ;  /* 0x000006d000007945 */ /* 0x000fe20003800200 */
[----:B------:R-:W-:Y:S02]  /*27d0*/  IMAD.MOV.U32 R18, RZ, RZ, RZ ;  /* 0x000000ffff127224 */ /* 0x000fe400078e00ff */
[----:B------:R-:W-:-:S04]  /*27e0*/  IMAD.MOV.U32 R20, RZ, RZ, RZ ;  /* 0x000000ffff147224 */ /* 0x000fc800078e00ff */
[----:B------:R-:W5:Y:S08]  /*27f0*/  LDC.64 R12, c[0x0][0x398] ;  /* 0x0000e600ff0c7b82 */ /* 0x000f700000000a00 */
[----:B------:R-:W0:Y:S08]  /*2800*/  LDC.64 R10, c[0x0][0x3a0] ;  /* 0x0000e800ff0a7b82 */ /* 0x000e300000000a00 */
[----:B------:R-:W1:Y:S01]  /*2810*/  LDC.64 R8, c[0x0][0x3a8] ;  /* 0x0000ea00ff087b82 */ /* 0x000e620000000a00 */
[----:B----4-:R-:W-:-:S07]  /*2820*/  IMAD.WIDE R14, R0, 0x4, R14 ;  /* 0x00000004000e7825 */ /* 0x010fce00078e020e */
[----:B------:R-:W4:Y:S01]  /*2830*/  LDC.64 R16, c[0x0][0x380] ;  /* 0x0000e000ff107b82 */ /* 0x000f220000000a00 */
[----:B-----5:R-:W-:-:S04]  /*2840*/  IMAD.WIDE R12, R0, 0x4, R12 ;  /* 0x00000004000c7825 */ /* 0x020fc800078e020c */
[----:B0-----:R-:W-:-:S04]  /*2850*/  IMAD.WIDE R10, R0, 0x4, R10 ;  /* 0x00000004000a7825 */ /* 0x001fc800078e020a */
[----:B-1----:R-:W-:-:S04]  /*2860*/  IMAD.WIDE R8, R0, 0x4, R8 ;  /* 0x0000000400087825 */ /* 0x002fc800078e0208 */
[----:B----4-:R-:W-:-:S04]  /*2870*/  IMAD.WIDE R16, R0, 0x4, R16 ;  /* 0x0000000400107825 */ /* 0x010fc800078e0210 */
[----:B------:R-:W-:-:S07]  /*2880*/  IMAD.MOV.U32 R0, RZ, RZ, RZ ;  /* 0x000000ffff007224 */ /* 0x000fce00078e00ff */
.L_x_18:
[----:B0-----:R0:W5:Y:S04]  /*2890*/  LDG.E R21, desc[UR8][R14.64] ;  /* 0x000000080e157981 */ /* 0x001168000c1e1900 */
[----:B------:R0:W5:Y:S01]  /*28a0*/  LDG.E R22, desc[UR8][R12.64] ;  /* 0x000000080c167981 */ /* 0x000162000c1e1900 */
[----:B------:R-:W-:Y:S01]  /*28b0*/  ISETP.NE.AND P0, PT, R0, 0x1, PT ;  /* 0x000000010000780c */ /* 0x000fe20003f05270 */
[----:B------:R-:W-:Y:S01]  /*28c0*/  BSSY.RECONVERGENT B1, `(.L_x_11) ;  /* 0x000004d000017945 */ /* 0x000fe20003800200 */
[----:B------:R-:W-:Y:S02]  /*28d0*/  IMAD.MOV.U32 R19, RZ, RZ, R18 ;  /* 0x000000ffff137224 */ /* 0x000fe400078e0012 */
[----:B------:R-:W-:-:S09]  /*28e0*/  IMAD.MOV.U32 R0, RZ, RZ, RZ ;  /* 0x000000ffff007224 */ /* 0x000fd200078e00ff */
[----:B0-----:R-:W-:Y:S05]  /*28f0*/  @!P0 BRA `(.L_x_12) ;  /* 0x0000000400248947 */ /* 0x001fea0003800000 */
[----:B------:R-:W-:Y:S01]  /*2900*/  SHF.R.U32.HI R0, RZ, 0x2, R7 ;  /* 0x00000002ff007819 */ /* 0x000fe20000011607 */
[----:B------:R-:W-:Y:S01]  /*2910*/  IMAD.MOV.U32 R25, RZ, RZ, 0x7f800000 ;  /* 0x7f800000ff197424 */ /* 0x000fe200078e00ff */
[----:B------:R-:W-:Y:S02]  /*2920*/  BSSY.RECONVERGENT B2, `(.L_x_13) ;  /* 0x000003b000027945 */ /* 0x000fe40003800200 */
[----:B------:R-:W-:Y:S01]  /*2930*/  LOP3.LUT R0, R0, R7, RZ, 0x3c, !PT ;  /* 0x0000000700007212 */ /* 0x000fe200078e3cff */
[----:B--23--:R-:W-:-:S04]  /*2940*/  IMAD.SHL.U32 R7, R3, 0x10, RZ ;  /* 0x0000001003077824 */ /* 0x00cfc800078e00ff */
[----:B------:R-:W-:-:S05]  /*2950*/  IMAD.SHL.U32 R18, R0, 0x2, RZ ;  /* 0x0000000200127824 */ /* 0x000fca00078e00ff */
[----:B------:R-:W-:Y:S01]  /*2960*/  LOP3.LUT R18, R0, R18, R7, 0x96, !PT ;  /* 0x0000001200127212 */ /* 0x000fe200078e9607 */
[----:B------:R-:W-:-:S03]  /*2970*/  IMAD.MOV.U32 R7, RZ, RZ, 0x2f800000 ;  /* 0x2f800000ff077424 */ /* 0x000fc600078e00ff */
[----:B------:R-:W-:Y:S01]  /*2980*/  LOP3.LUT R23, R18, R3, RZ, 0x3c, !PT ;  /* 0x0000000312177212 */ /* 0x000fe200078e3cff */
[----:B------:R-:W-:-:S03]  /*2990*/  IMAD.MOV.U32 R18, RZ, RZ, 0x3e055027 ;  /* 0x3e055027ff127424 */ /* 0x000fc600078e00ff */
[C---:B------:R-:W-:Y:S01]  /*29a0*/  IADD3 R0, PT, PT, R6.reuse, 0x587c5, R23 ;  /* 0x000587c506007810 */ /* 0x040fe20007ffe017 */
[----:B------:R-:W-:-:S03]  /*29b0*/  VIADD R6, R6, 0xb0f8a ;  /* 0x000b0f8a06067836 */ /* 0x000fc60000000000 */
[----:B------:R-:W-:-:S05]  /*29c0*/  I2FP.F32.U32 R0, R0 ;  /* 0x0000000000007245 */ /* 0x000fca0000201000 */
[----:B------:R-:W-:-:S05]  /*29d0*/  FFMA R0, R0, R7, 1.1641532182693481445e-10 ;  /* 0x2f00000000007423 */ /* 0x000fca0000000007 */
[----:B------:R-:W-:-:S13]  /*29e0*/  FSETP.GEU.AND P0, PT, R0, 1.175494350822287508e-38, PT ;  /* 0x008000000000780b */ /* 0x000fda0003f0e000 */
[----:B------:R-:W-:-:S04]  /*29f0*/  @!P0 FMUL R0, R0, 8388608 ;  /* 0x4b00000000008820 */ /* 0x000fc80000400000 */
[----:B------:R-:W-:-:S05]  /*2a00*/  VIADD R19, R0, 0xc0d55555 ;  /* 0xc0d5555500137836 */ /* 0x000fca0000000000 */
[----:B------:R-:W-:-:S05]  /*2a10*/  LOP3.LUT R19, R19, 0xff800000, RZ, 0xc0, !PT ;  /* 0xff80000013137812 */ /* 0x000fca00078ec0ff */
[----:B------:R-:W-:Y:S01]  /*2a20*/  IMAD.IADD R7, R0, 0x1, -R19 ;  /* 0x0000000100077824 */ /* 0x000fe200078e0a13 */
[----:B------:R-:W-:-:S03]  /*2a30*/  I2FP.F32.S32 R19, R19 ;  /* 0x0000001300137245 */ /* 0x000fc60000201400 */
[----:B------:R-:W-:-:S04]  /*2a40*/  FADD R7, R7, -1 ;  /* 0xbf80000007077421 */ /* 0x000fc80000000000 */
[----:B------:R-:W-:-:S04]  /*2a50*/  FFMA R18, R7, -R18, 0.14084610342979431152 ;  /* 0x3e1039f607127423 */ /* 0x000fc80000000812 */
[----:B------:R-:W-:-:S04]  /*2a60*/  FFMA R18, R7, R18, -0.12148627638816833496 ;  /* 0xbdf8cdcc07127423 */ /* 0x000fc80000000012 */
[----:B------:R-:W-:-:S04]  /*2a70*/  FFMA R18, R7, R18, 0.13980610668659210205 ;  /* 0x3e0f295507127423 */ /* 0x000fc80000000012 */
[----:B------:R-:W-:-:S04]  /*2a80*/  FFMA R18, R7, R18, -0.16684235632419586182 ;  /* 0xbe2ad8b907127423 */ /* 0x000fc80000000012 */
[----:B------:R-:W-:-:S04]  /*2a90*/  FFMA R18, R7, R18, 0.20012299716472625732 ;  /* 0x3e4ced0b07127423 */ /* 0x000fc80000000012 */
[----:B------:R-:W-:-:S04]  /*2aa0*/  FFMA R18, R7, R18, -0.24999669194221496582 ;  /* 0xbe7fff2207127423 */ /* 0x000fc80000000012 */
[----:B------:R-:W-:-:S04]  /*2ab0*/  FFMA R18, R7, R18, 0.33333182334899902344 ;  /* 0x3eaaaa7807127423 */ /* 0x000fc80000000012 */
[C---:B------:R-:W-:Y:S01]  /*2ac0*/  FFMA R24, R7.reuse, R18, -0.5 ;  /* 0xbf00000007187423 */ /* 0x040fe20000000012 */
[----:B------:R-:W-:Y:S02]  /*2ad0*/  FSEL R18, RZ, -23, P0 ;  /* 0xc1b80000ff127808 */ /* 0x000fe40000000000 */
[----:B------:R-:W-:Y:S01]  /*2ae0*/  ISETP.GT.U32.AND P0, PT, R0, 0x7f7fffff, PT ;  /* 0x7f7fffff0000780c */ /* 0x000fe20003f04070 */
[----:B------:R-:W-:Y:S02]  /*2af0*/  FMUL R24, R7, R24 ;  /* 0x0000001807187220 */ /* 0x000fe40000400000 */
[----:B------:R-:W-:Y:S02]  /*2b00*/  FFMA R18, R19, 1.1920928955078125e-07, R18 ;  /* 0x3400000013127823 */ /* 0x000fe40000000012 */
[----:B------:R-:W-:Y:S01]  /*2b10*/  FFMA R19, R7, R24, R7 ;  /* 0x0000001807137223 */ /* 0x000fe20000000007 */
[----:B------:R-:W-:-:S03]  /*2b20*/  SHF.R.U32.HI R7, RZ, 0x2, R4 ;  /* 0x00000002ff077819 */ /* 0x000fc60000011604 */
[----:B------:R-:W-:Y:S01]  /*2b30*/  FFMA R19, R18, 0.69314718246459960938, R19 ;  /* 0x3f31721812137823 */ /* 0x000fe20000000013 */
[----:B------:R-:W-:Y:S01]  /*2b40*/  LOP3.LUT R7, R7, R4, RZ, 0x3c, !PT ;  /* 0x0000000407077212 */ /* 0x000fe200078e3cff */
[----:B------:R-:W-:Y:S02]  /*2b50*/  IMAD.SHL.U32 R4, R23, 0x10, RZ ;  /* 0x0000001017047824 */ /* 0x000fe400078e00ff */
[C---:B------:R-:W-:Y:S01]  /*2b60*/  @P0 FFMA R19, R0.reuse, R25, +INF ;  /* 0x7f80000000130423 */ /* 0x040fe20000000019 */
[----:B------:R-:W-:Y:S01]  /*2b70*/  FSETP.NEU.AND P0, PT, R0, RZ, PT ;  /* 0x000000ff0000720b */ /* 0x000fe20003f0d000 */
[----:B------:R-:W-:Y:S02]  /*2b80*/  IMAD.SHL.U32 R18, R7, 0x2, RZ ;  /* 0x0000000207127824 */ /* 0x000fe400078e00ff */
[----:B------:R-:W-:-:S03]  /*2b90*/  FMUL R19, R19, -2 ;  /* 0xc000000013137820 */ /* 0x000fc60000400000 */
[----:B------:R-:W-:Y:S02]  /*2ba0*/  LOP3.LUT R4, R7, R18, R4, 0x96, !PT ;  /* 0x0000001207047212 */ /* 0x000fe400078e9604 */
[----:B------:R-:W-:Y:S02]  /*2bb0*/  FSEL R0, R19, +INF , P0 ;  /* 0x7f80000013007808 */ /* 0x000fe40000000000 */
[----:B------:R-:W-:Y:S02]  /*2bc0*/  LOP3.LUT R25, R4, R23, RZ, 0x3c, !PT ;  /* 0x0000001704197212 */ /* 0x000fe400078e3cff */
[----:B------:R0:W1:Y:S01]  /*2bd0*/  MUFU.RSQ R19, R0 ;  /* 0x0000000000137308 */ /* 0x0000620000001400 */
[----:B------:R-:W-:Y:S02]  /*2be0*/  VIADD R7, R0, 0xf3000000 ;  /* 0xf300000000077836 */ /* 0x000fe40000000000 */
[----:B------:R-:W-:-:S03]  /*2bf0*/  IMAD.IADD R4, R25, 0x1, R6 ;  /* 0x0000000119047824 */ /* 0x000fc600078e0206 */
[----:B------:R-:W-:Y:S01]  /*2c00*/  ISETP.GT.U32.AND P0, PT, R7, 0x727fffff, PT ;  /* 0x727fffff0700780c */ /* 0x000fe20003f04070 */
[----:B------:R-:W-:Y:S01]  /*2c10*/  IMAD.MOV.U32 R7, RZ, RZ, 0x30c90fdb ;  /* 0x30c90fdbff077424 */ /* 0x000fe200078e00ff */
[----:B------:R-:W-:-:S05]  /*2c20*/  I2FP.F32.U32 R4, R4 ;  /* 0x0000000400047245 */ /* 0x000fca0000201000 */
[----:B------:R-:W-:-:S06]  /*2c30*/  FFMA R4, R4, R7, 7.314590599882819788e-10 ;  /* 0x30490fdb04047423 */ /* 0x000fcc0000000007 */
[----:B01----:R-:W-:Y:S05]  /*2c40*/  @!P0 BRA `(.L_x_14) ;  /* 0x0000000000108947 */ /* 0x003fea0003800000 */
[----:B------:R-:W-:-:S07]  /*2c50*/  MOV R18, 0x2c70 ;  /* 0x00002c7000127802 */ /* 0x000fce0000000f00 */
[----:B-----5:R-:W-:Y:S05]  /*2c60*/  CALL.REL.NOINC `($__internal_0_$__cuda_sm20_sqrt_rn_f32_slowpath) ;  /* 0x0000000000b87944 */ /* 0x020fea0003c00000 */
[----:B------:R-:W-:Y:S01]  /*2c70*/  IMAD.MOV.U32 R18, RZ, RZ, R7 ;  /* 0x000000ffff127224 */ /* 0x000fe200078e0007 */
[----:B------:R-:W-:Y:S06]  /*2c80*/  BRA `(.L_x_15) ;  /* 0x0000000000107947 */ /* 0x000fec0003800000 */
.L_x_14:
[----:B------:R-:W-:Y:S01]  /*2c90*/  FMUL.FTZ R7, R0, R19 ;  /* 0x0000001300077220 */ /* 0x000fe20000410000 */
[----:B------:R-:W-:-:S03]  /*2ca0*/  FMUL.FTZ R18, R19, 0.5 ;  /* 0x3f00000013127820 */ /* 0x000fc60000410000 */
[----:B------:R-:W-:-:S04]  /*2cb0*/  FFMA R0, -R7, R7, R0 ;  /* 0x0000000707007223 */ /* 0x000fc80000000100 */
[----:B------:R-:W-:-:S07]  /*2cc0*/  FFMA R18, R0, R18, R7 ;  /* 0x0000001200127223 */ /* 0x000fce0000000007 */
.L_x_15:
[----:B------:R-:W-:Y:S05]  /*2cd0*/  BSYNC.RECONVERGENT B2 ;  /* 0x0000000000027941 */ /* 0x000fea0003800200 */
.L_x_13:
[----:B------:R-:W-:Y:S01]  /*2ce0*/  FMUL.RZ R24, R4, 0.15915493667125701904 ;  /* 0x3e22f98304187820 */ /* 0x000fe2000040c000 */
[----:B------:R-:W-:Y:S02]  /*2cf0*/  IMAD.MOV.U32 R4, RZ, RZ, R2 ;  /* 0x000000ffff047224 */ /* 0x000fe400078e0002 */
[----:B------:R-:W-:Y:S01]  /*2d00*/  IMAD.MOV.U32 R0, RZ, RZ, 0x1 ;  /* 0x00000001ff007424 */ /* 0x000fe200078e00ff */
[----:B------:R-:W0:Y:S01]  /*2d10*/  MUFU.SIN R19, R24 ;  /* 0x0000001800137308 */ /* 0x000e220000000400 */
[----:B------:R-:W-:-:S07]  /*2d20*/  IMAD.MOV.U32 R2, RZ, RZ, R23 ;  /* 0x000000ffff027224 */ /* 0x000fce00078e0017 */
[----:B------:R-:W1:Y:S01]  /*2d30*/  MUFU.COS R7, R24 ;  /* 0x0000001800077308 */ /* 0x000e620000000000 */
[-C--:B0-----:R-:W-:Y:S01]  /*2d40*/  FMUL R19, R19, R18.reuse ;  /* 0x0000001213137220 */ /* 0x081fe20000400000 */
[----:B-1----:R-:W-:Y:S01]  /*2d50*/  FMUL R18, R7, R18 ;  /* 0x0000001207127220 */ /* 0x002fe20000400000 */
[----:B------:R-:W-:Y:S02]  /*2d60*/  IMAD.MOV.U32 R7, RZ, RZ, R5 ;  /* 0x000000ffff077224 */ /* 0x000fe400078e0005 */
[----:B------:R-:W-:Y:S02]  /*2d70*/  IMAD.MOV.U32 R5, RZ, RZ, R3 ;  /* 0x000000ffff057224 */ /* 0x000fe400078e0003 */
[----:B------:R-:W-:-:S07]  /*2d80*/  IMAD.MOV.U32 R3, RZ, RZ, R25 ;  /* 0x000000ffff037224 */ /* 0x000fce00078e0019 */
.L_x_12:
[----:B------:R-:W-:Y:S05]  /*2d90*/  BSYNC.RECONVERGENT B1 ;  /* 0x0000000000017941 */ /* 0x000fea0003800200 */
.L_x_11:
[----:B------:R-:W4:Y:S01]  /*2da0*/  LDG.E R23, desc[UR8][R10.64] ;  /* 0x000000080a177981 */ /* 0x000f22000c1e1900 */
[----:B-----5:R-:W-:Y:S01]  /*2db0*/  FFMA R22, R22, R19, R21 ;  /* 0x0000001316167223 */ /* 0x020fe20000000015 */
[----:B------:R-:W-:Y:S01]  /*2dc0*/  BSSY.RECONVERGENT B1, `(.L_x_16) ;  /* 0x0000009000017945 */ /* 0x000fe20003800200 */
[----:B------:R-:W-:Y:S01]  /*2dd0*/  PLOP3.LUT P0, PT, PT, PT, PT, 0x80, 0x8 ;  /* 0x000000000008781c */ /* 0x000fe20003f0f070 */
[----:B------:R-:W-:Y:S02]  /*2de0*/  VIADD R20, R20, 0x1 ;  /* 0x0000000114147836 */ /* 0x000fe40000000000 */
[----:B----4-:R-:W-:-:S13]  /*2df0*/  FSETP.GE.AND P1, PT, R22, R23, PT ;  /* 0x000000171600720b */ /* 0x010fda0003f26000 */
[----:B------:R-:W-:Y:S05]  /*2e00*/  @!P1 BRA `(.L_x_17) ;  /* 0x0000000000109947 */ /* 0x000fea0003800000 */
[----:B------:R-:W4:Y:S02]  /*2e10*/  LDG.E R19, desc[UR8][R8.64] ;  /* 0x0000000808137981 */ /* 0x000f24000c1e1900 */
[----:B----4-:R-:W-:-:S13]  /*2e20*/  FSETP.GTU.AND P1, PT, R22, R19, PT ;  /* 0x000000131600720b */ /* 0x010fda0003f2c000 */
[----:B------:R0:W-:Y:S01]  /*2e30*/  @!P1 STG.E desc[UR8][R16.64], R22 ;  /* 0x0000001610009986 */ /* 0x0001e2000c101908 */
[----:B------:R-:W-:-:S13]  /*2e40*/  @!P1 PLOP3.LUT P0, PT, PT, PT, PT, 0x8, 0x80 ;  /* 0x000000000080981c */ /* 0x000fda0003f0e170 */
.L_x_17:
[----:B------:R-:W-:Y:S05]  /*2e50*/  BSYNC.RECONVERGENT B1 ;  /* 0x0000000000017941 */ /* 0x000fea0003800200 */
.L_x_16:
[----:B------:R-:W1:Y:S02]  /*2e60*/  LDC R19, c[0x0][0x3bc] ;  /* 0x0000ef00ff137b82 */ /* 0x000e640000000800 */
[----:B-1----:R-:W-:-:S13]  /*2e70*/  ISETP.LT.AND P1, PT, R20, R19, PT ;  /* 0x000000131400720c */ /* 0x002fda0003f21270 */
[----:B------:R-:W-:Y:S05]  /*2e80*/  @P0 BRA P1, `(.L_x_18) ;  /* 0xfffffff800800947 */ /* 0x000fea000083ffff */
[----:B------:R-:W-:Y:S05]  /*2e90*/  BSYNC.RECONVERGENT B0 ;  /* 0x0000000000007941 */ /* 0x000fea0003800200 */
.L_x_10:
[----:B------:R-:W-:-:S13]  /*2ea0*/  ISETP.GE.AND P0, PT, R20, R19, PT ;  /* 0x000000131400720c */ /* 0x000fda0003f06270 */
[----:B------:R-:W-:Y:S05]  /*2eb0*/  @!P0 EXIT ;  /* 0x000000000000894d */ /* 0x000fea0003800000 */
.L_x_9:
[----:B------:R-:W-:Y:S01]  /*2ec0*/  MOV R0, 0x0 ;  /* 0x0000000000007802 */ /* 0x000fe20000000f00 */
[----:B------:R-:W4:Y:S01]  /*2ed0*/  LDCU.64 UR4, c[0x4][0x48] ;  /* 0x01000900ff0477ac */ /* 0x000f220008000a00 */
[----:B0123--:R-:W-:Y:S02]  /*2ee0*/  CS2R R6, SRZ ;  /* 0x0000000000067805 */ /* 0x00ffe4000001ff00 */
[----:B------:R0:W1:Y:S01]  /*2ef0*/  LDC.64 R2, c[0x4][R0] ;  /* 0x0100000000027b82 */ /* 0x0000620000000a00 */
[----:B----4-:R-:W-:Y:S02]  /*2f00*/  IMAD.U32 R4, RZ, RZ, UR4 ;  /* 0x00000004ff047e24 */ /* 0x010fe4000f8e00ff */
[----:B0-----:R-:W-:-:S07]  /*2f10*/  IMAD.U32 R5, RZ, RZ, UR5 ;  /* 0x00000005ff057e24 */ /* 0x001fce000f8e00ff */
[----:B------:R-:W-:-:S07]  /*2f20*/  LEPC R20, `(.L_x_19) ;  /* 0x000000001014794e */ /* 0x000fce0000000000 */
[----:B-1----:R-:W-:Y:S05]  /*2f30*/  CALL.ABS.NOINC R2 ;  /* 0x0000000002007343 */ /* 0x002fea0003c00000 */
.L_x_19:
[----:B------:R-:W-:Y:S05]  /*2f40*/  EXIT ;  /* 0x000000000000794d */ /* 0x000fea0003800000 */
        .weak           $__internal_0_$__cuda_sm20_sqrt_rn_f32_slowpath
        .type           $__internal_0_$__cuda_sm20_sqrt_rn_f32_slowpath,@function
        .size           $__internal_0_$__cuda_sm20_sqrt_rn_f32_slowpath,(.L_x_22 - $__internal_0_$__cuda_sm20_sqrt_rn_f32_slowpath)
$__internal_0_$__cuda_sm20_sqrt_rn_f32_slowpath:
[----:B------:R-:W-:-:S13]  /*2f50*/  LOP3.LUT P0, RZ, R0, 0x7fffffff, RZ, 0xc0, !PT ;  /* 0x7fffffff00ff7812 */ /* 0x000fda000780c0ff */
[----:B------:R-:W-:Y:S01]  /*2f60*/  @!P0 IMAD.MOV.U32 R7, RZ, RZ, R0 ;  /* 0x000000ffff078224 */ /* 0x000fe200078e0000 */
[----:B------:R-:W-:Y:S06]  /*2f70*/  @!P0 BRA `(.L_x_20) ;  /* 0x0000000000408947 */ /* 0x000fec0003800000 */
[----:B------:R-:W-:-:S13]  /*2f80*/  FSETP.GEU.FTZ.AND P0, PT, R0, RZ, PT ;  /* 0x000000ff0000720b */ /* 0x000fda0003f1e000 */
[----:B------:R-:W-:Y:S01]  /*2f90*/  @!P0 IMAD.MOV.U32 R7, RZ, RZ, 0x7fffffff ;  /* 0x7fffffffff078424 */ /* 0x000fe200078e00ff */
[----:B------:R-:W-:Y:S06]  /*2fa0*/  @!P0 BRA `(.L_x_20) ;  /* 0x0000000000348947 */ /* 0x000fec0003800000 */
[----:B------:R-:W-:-:S13]  /*2fb0*/  FSETP.GTU.FTZ.AND P0, PT, |R0|, +INF , PT ;  /* 0x7f8000000000780b */ /* 0x000fda0003f1c200 */
[----:B------:R-:W-:Y:S01]  /*2fc0*/  @P0 FADD.FTZ R7, R0, 1 ;  /* 0x3f80000000070421 */ /* 0x000fe20000010000 */
[----:B------:R-:W-:Y:S06]  /*2fd0*/  @P0 BRA `(.L_x_20) ;  /* 0x0000000000280947 */ /* 0x000fec0003800000 */
[----:B------:R-:W-:-:S13]  /*2fe0*/  FSETP.NEU.FTZ.AND P0, PT, |R0|, +INF , PT ;  /* 0x7f8000000000780b */ /* 0x000fda0003f1d200 */
[----:B------:R-:W-:-:S04]  /*2ff0*/  @P0 FFMA R19, R0, 1.84467440737095516160e+19, RZ ;  /* 0x5f80000000130823 */ /* 0x000fc800000000ff */
[----:B------:R-:W0:Y:S02]  /*3000*/  @P0 MUFU.RSQ R24, R19 ;  /* 0x0000001300180308 */ /* 0x000e240000001400 */
[----:B0-----:R-:W-:Y:S01]  /*3010*/  @P0 FMUL.FTZ R26, R19, R24 ;  /* 0x00000018131a0220 */ /* 0x001fe20000410000 */
[----:B------:R-:W-:-:S03]  /*3020*/  @P0 FMUL.FTZ R24, R24, 0.5 ;  /* 0x3f00000018180820 */ /* 0x000fc60000410000 */
[----:B------:R-:W-:-:S04]  /*3030*/  @P0 FADD.FTZ R7, -R26, -RZ ;  /* 0x800000ff1a070221 */ /* 0x000fc80000010100 */
[----:B------:R-:W-:Y:S01]  /*3040*/  @P0 FFMA R27, R26, R7, R19 ;  /* 0x000000071a1b0223 */ /* 0x000fe20000000013 */
[----:B------:R-:W-:-:S03]  /*3050*/  @!P0 IMAD.MOV.U32 R7, RZ, RZ, R0 ;  /* 0x000000ffff078224 */ /* 0x000fc600078e0000 */
[----:B------:R-:W-:-:S04]  /*3060*/  @P0 FFMA R24, R27, R24, R26 ;  /* 0x000000181b180223 */ /* 0x000fc8000000001a */
[----:B------:R-:W-:-:S07]  /*3070*/  @P0 FMUL.FTZ R7, R24, 2.3283064365386962891e-10 ;  /* 0x2f80000018070820 */ /* 0x000fce0000410000 */
.L_x_20:
[----:B------:R-:W-:-:S04]  /*3080*/  IMAD.MOV.U32 R19, RZ, RZ, 0x0 ;  /* 0x00000000ff137424 */ /* 0x000fc800078e00ff */
[----:B------:R-:W-:Y:S05]  /*3090*/  RET.REL.NODEC R18 `(rtruncnorm_kernel) ;  /* 0xffffffcc12d87950 */ /* 0x000fea0003c3ffff */
.L_x_21:
[----:B------:R-:W-:-:S00]  /*30a0*/  BRA `(.L_x_21) ;  /* 0xfffffffc00fc7947 */ /* 0x000fc0000383ffff */
[----:B------:R-:W-:-:S00]  /*30b0*/  NOP ;  /* 0x0000000000007918 */ /* 0x000fc00000000000 */
        /* <DEDUP_REMOVED lines=12> */
.L_x_22:


//--------------------- .nv.global.init           --------------------------
	.section	.nv.global.init,"aw",@progbits
	.align	4
.nv.global.init:
	.type		mrg32k3aM1SubSeq,@object
	.size		mrg32k3aM1SubSeq,(mrg32k3aM2SubSeq - mrg32k3aM1SubSeq)
mrg32k3aM1SubSeq:
        /*0000*/ 	.byte	0x0b, 0xcc, 0xee, 0x04, 0x73, 0x29, 0x8b, 0x6f, 0xf6, 0x53, 0x03, 0xf6, 0x23, 0xf6, 0xea, 0xda
        /* <DEDUP_REMOVED lines=125> */
	.type		mrg32k3aM2SubSeq,@object
	.size		mrg32k3aM2SubSeq,(mrg32k3aM1 - mrg32k3aM2SubSeq)
mrg32k3aM2SubSeq:
        /* <DEDUP_REMOVED lines=126> */
	.type		mrg32k3aM1,@object
	.size		mrg32k3aM1,(mrg32k3aM1Seq - mrg32k3aM1)
mrg32k3aM1:
        /* <DEDUP_REMOVED lines=144> */
	.type		mrg32k3aM1Seq,@object
	.size		mrg32k3aM1Seq,(mrg32k3aM2 - mrg32k3aM1Seq)
mrg32k3aM1Seq:
        /* <DEDUP_REMOVED lines=144> */
	.type		mrg32k3aM2,@object
	.size		mrg32k3aM2,(mrg32k3aM2Seq - mrg32k3aM2)
mrg32k3aM2:
        /* <DEDUP_REMOVED lines=144> */
	.type		mrg32k3aM2Seq,@object
	.size		mrg32k3aM2Seq,(precalc_xorwow_matrix - mrg32k3aM2Seq)
mrg32k3aM2Seq:
        /* <DEDUP_REMOVED lines=144> */
	.type		precalc_xorwow_matrix,@object
	.size		precalc_xorwow_matrix,(precalc_xorwow_offset_matrix - precalc_xorwow_matrix)
precalc_xorwow_matrix:
        /* <DEDUP_REMOVED lines=6400> */
	.type		precalc_xorwow_offset_matrix,@object
	.size		precalc_xorwow_offset_matrix,($str - precalc_xorwow_offset_matrix)
precalc_xorwow_offset_matrix:
        /* <DEDUP_REMOVED lines=6400> */
	.type		$str,@object
	.size		$str,(.L_9 - $str)
$str:
        /*353c0*/ 	.byte	0x52, 0x65, 0x61, 0x63, 0x68, 0x20, 0x4d, 0x61, 0x78, 0x69, 0x6d, 0x75, 0x6d, 0x20, 0x4e, 0x75
        /*353d0*/ 	.byte	0x6d, 0x62, 0x65, 0x72, 0x20, 0x6f, 0x66, 0x20, 0x54, 0x72, 0x69, 0x65, 0x73, 0x2e, 0x20, 0x0a
        /*353e0*/ 	.byte	0x00
.L_9:


//--------------------- .nv.shared.reserved.0     --------------------------
	.section	.nv.shared.reserved.0,"aw",@nobits
	.weak		__nv_reservedSMEM_offset_0_alias
	.size		__nv_reservedSMEM_offset_0_alias, 0, 64
	.other		__nv_reservedSMEM_offset_0_alias,@"STO_CUDA_RESERVED_SHARED STV_DEFAULT"
__nv_reservedSMEM_offset_0_alias:
	.zero		0
	.zero		64


//--------------------- .nv.constant0.rtruncnorm_kernel --------------------------
	.section	.nv.constant0.rtruncnorm_kernel,"a",@progbits
	.sectionflags	@""
	.align	4
.nv.constant0.rtruncnorm_kernel:
	.zero		960


//--------------------- SYMBOLS --------------------------

	.type		.nv.reservedSmem.offset0,@object
	.size		.nv.reservedSmem.offset0,0x4
	.type		vprintf,@function
